//
// Generated by NVIDIA NVVM Compiler
//
// Compiler Build ID: CL-36424714
// Cuda compilation tools, release 13.0, V13.0.88
// Based on NVVM 20.0.0
//

.version 9.0
.target sm_100
.address_size 64

	// .globl	_Z7mat_addiPfS_S_

.visible .entry _Z7mat_addiPfS_S_(
	.param .u32 _Z7mat_addiPfS_S__param_0,
	.param .u64 .ptr .align 1 _Z7mat_addiPfS_S__param_1,
	.param .u64 .ptr .align 1 _Z7mat_addiPfS_S__param_2,
	.param .u64 .ptr .align 1 _Z7mat_addiPfS_S__param_3
)
{
	.reg .pred 	%p<2>;
	.reg .b32 	%r<14>;
	.reg .b32 	%f<4>;
	.reg .b64 	%rd<11>;

	ld.param.u32 	%r4, [_Z7mat_addiPfS_S__param_0];
	ld.param.u64 	%rd1, [_Z7mat_addiPfS_S__param_1];
	ld.param.u64 	%rd2, [_Z7mat_addiPfS_S__param_2];
	ld.param.u64 	%rd3, [_Z7mat_addiPfS_S__param_3];
	mov.u32 	%r5, %ctaid.x;
	mov.u32 	%r6, %ntid.x;
	mov.u32 	%r7, %tid.x;
	mad.lo.s32 	%r1, %r5, %r6, %r7;
	mov.u32 	%r8, %ctaid.y;
	mov.u32 	%r9, %ntid.y;
	mov.u32 	%r10, %tid.y;
	mad.lo.s32 	%r11, %r8, %r9, %r10;
	max.s32 	%r12, %r1, %r11;
	setp.ge.s32 	%p1, %r12, %r4;
	@%p1 bra 	$L__BB0_2;
	cvta.to.global.u64 	%rd4, %rd1;
	cvta.to.global.u64 	%rd5, %rd2;
	cvta.to.global.u64 	%rd6, %rd3;
	mad.lo.s32 	%r13, %r1, %r4, %r11;
	mul.wide.s32 	%rd7, %r13, 4;
	add.s64 	%rd8, %rd4, %rd7;
	ld.global.f32 	%f1, [%rd8];
	add.s64 	%rd9, %rd5, %rd7;
	ld.global.f32 	%f2, [%rd9];
	add.f32 	%f3, %f1, %f2;
	add.s64 	%rd10, %rd6, %rd7;
	st.global.f32 	[%rd10], %f3;
$L__BB0_2:
	ret;

}
	// .globl	_Z11mat_add_rowiPfS_S_
.visible .entry _Z11mat_add_rowiPfS_S_(
	.param .u32 _Z11mat_add_rowiPfS_S__param_0,
	.param .u64 .ptr .align 1 _Z11mat_add_rowiPfS_S__param_1,
	.param .u64 .ptr .align 1 _Z11mat_add_rowiPfS_S__param_2,
	.param .u64 .ptr .align 1 _Z11mat_add_rowiPfS_S__param_3
)
{
	.reg .pred 	%p<12>;
	.reg .b32 	%r<37>;
	.reg .b32 	%f<88>;
	.reg .b64 	%rd<26>;

	ld.param.u32 	%r23, [_Z11mat_add_rowiPfS_S__param_0];
	ld.param.u64 	%rd7, [_Z11mat_add_rowiPfS_S__param_1];
	ld.param.u64 	%rd8, [_Z11mat_add_rowiPfS_S__param_2];
	ld.param.u64 	%rd9, [_Z11mat_add_rowiPfS_S__param_3];
	cvta.to.global.u64 	%rd1, %rd9;
	cvta.to.global.u64 	%rd2, %rd8;
	cvta.to.global.u64 	%rd3, %rd7;
	mov.u32 	%r24, %ctaid.x;
	mov.u32 	%r25, %ntid.x;
	mov.u32 	%r26, %tid.x;
	mad.lo.s32 	%r1, %r24, %r25, %r26;
	setp.ge.s32 	%p1, %r1, %r23;
	setp.lt.s32 	%p2, %r23, 1;
	or.pred  	%p3, %p1, %p2;
	@%p3 bra 	$L__BB1_13;
	mul.lo.s32 	%r2, %r1, %r23;
	and.b32  	%r3, %r23, 15;
	setp.lt.u32 	%p4, %r23, 16;
	mov.b32 	%r33, 0;
	@%p4 bra 	$L__BB1_4;
	and.b32  	%r33, %r23, 2147483632;
	neg.s32 	%r31, %r33;
	add.s64 	%rd4, %rd3, 32;
	add.s64 	%rd5, %rd2, 32;
	add.s64 	%rd6, %rd1, 32;
	mov.u32 	%r30, %r2;
$L__BB1_3:
	.pragma "nounroll";
	mul.wide.s32 	%rd10, %r30, 4;
	add.s64 	%rd11, %rd4, %rd10;
	add.s64 	%rd12, %rd5, %rd10;
	add.s64 	%rd13, %rd6, %rd10;
	ld.global.f32 	%f1, [%rd11+-32];
	ld.global.f32 	%f2, [%rd12+-32];
	add.f32 	%f3, %f1, %f2;
	st.global.f32 	[%rd13+-32], %f3;
	ld.global.f32 	%f4, [%rd11+-28];
	ld.global.f32 	%f5, [%rd12+-28];
	add.f32 	%f6, %f4, %f5;
	st.global.f32 	[%rd13+-28], %f6;
	ld.global.f32 	%f7, [%rd11+-24];
	ld.global.f32 	%f8, [%rd12+-24];
	add.f32 	%f9, %f7, %f8;
	st.global.f32 	[%rd13+-24], %f9;
	ld.global.f32 	%f10, [%rd11+-20];
	ld.global.f32 	%f11, [%rd12+-20];
	add.f32 	%f12, %f10, %f11;
	st.global.f32 	[%rd13+-20], %f12;
	ld.global.f32 	%f13, [%rd11+-16];
	ld.global.f32 	%f14, [%rd12+-16];
	add.f32 	%f15, %f13, %f14;
	st.global.f32 	[%rd13+-16], %f15;
	ld.global.f32 	%f16, [%rd11+-12];
	ld.global.f32 	%f17, [%rd12+-12];
	add.f32 	%f18, %f16, %f17;
	st.global.f32 	[%rd13+-12], %f18;
	ld.global.f32 	%f19, [%rd11+-8];
	ld.global.f32 	%f20, [%rd12+-8];
	add.f32 	%f21, %f19, %f20;
	st.global.f32 	[%rd13+-8], %f21;
	ld.global.f32 	%f22, [%rd11+-4];
	ld.global.f32 	%f23, [%rd12+-4];
	add.f32 	%f24, %f22, %f23;
	st.global.f32 	[%rd13+-4], %f24;
	ld.global.f32 	%f25, [%rd11];
	ld.global.f32 	%f26, [%rd12];
	add.f32 	%f27, %f25, %f26;
	st.global.f32 	[%rd13], %f27;
	ld.global.f32 	%f28, [%rd11+4];
	ld.global.f32 	%f29, [%rd12+4];
	add.f32 	%f30, %f28, %f29;
	st.global.f32 	[%rd13+4], %f30;
	ld.global.f32 	%f31, [%rd11+8];
	ld.global.f32 	%f32, [%rd12+8];
	add.f32 	%f33, %f31, %f32;
	st.global.f32 	[%rd13+8], %f33;
	ld.global.f32 	%f34, [%rd11+12];
	ld.global.f32 	%f35, [%rd12+12];
	add.f32 	%f36, %f34, %f35;
	st.global.f32 	[%rd13+12], %f36;
	ld.global.f32 	%f37, [%rd11+16];
	ld.global.f32 	%f38, [%rd12+16];
	add.f32 	%f39, %f37, %f38;
	st.global.f32 	[%rd13+16], %f39;
	ld.global.f32 	%f40, [%rd11+20];
	ld.global.f32 	%f41, [%rd12+20];
	add.f32 	%f42, %f40, %f41;
	st.global.f32 	[%rd13+20], %f42;
	ld.global.f32 	%f43, [%rd11+24];
	ld.global.f32 	%f44, [%rd12+24];
	add.f32 	%f45, %f43, %f44;
	st.global.f32 	[%rd13+24], %f45;
	ld.global.f32 	%f46, [%rd11+28];
	ld.global.f32 	%f47, [%rd12+28];
	add.f32 	%f48, %f46, %f47;
	st.global.f32 	[%rd13+28], %f48;
	add.s32 	%r31, %r31, 16;
	add.s32 	%r30, %r30, 16;
	setp.ne.s32 	%p5, %r31, 0;
	@%p5 bra 	$L__BB1_3;
$L__BB1_4:
	setp.eq.s32 	%p6, %r3, 0;
	@%p6 bra 	$L__BB1_13;
	and.b32  	%r11, %r23, 7;
	setp.lt.u32 	%p7, %r3, 8;
	@%p7 bra 	$L__BB1_7;
	add.s32 	%r28, %r33, %r2;
	mul.wide.s32 	%rd14, %r28, 4;
	add.s64 	%rd15, %rd3, %rd14;
	ld.global.f32 	%f49, [%rd15];
	add.s64 	%rd16, %rd2, %rd14;
	ld.global.f32 	%f50, [%rd16];
	add.f32 	%f51, %f49, %f50;
	add.s64 	%rd17, %rd1, %rd14;
	st.global.f32 	[%rd17], %f51;
	ld.global.f32 	%f52, [%rd15+4];
	ld.global.f32 	%f53, [%rd16+4];
	add.f32 	%f54, %f52, %f53;
	st.global.f32 	[%rd17+4], %f54;
	ld.global.f32 	%f55, [%rd15+8];
	ld.global.f32 	%f56, [%rd16+8];
	add.f32 	%f57, %f55, %f56;
	st.global.f32 	[%rd17+8], %f57;
	ld.global.f32 	%f58, [%rd15+12];
	ld.global.f32 	%f59, [%rd16+12];
	add.f32 	%f60, %f58, %f59;
	st.global.f32 	[%rd17+12], %f60;
	ld.global.f32 	%f61, [%rd15+16];
	ld.global.f32 	%f62, [%rd16+16];
	add.f32 	%f63, %f61, %f62;
	st.global.f32 	[%rd17+16], %f63;
	ld.global.f32 	%f64, [%rd15+20];
	ld.global.f32 	%f65, [%rd16+20];
	add.f32 	%f66, %f64, %f65;
	st.global.f32 	[%rd17+20], %f66;
	ld.global.f32 	%f67, [%rd15+24];
	ld.global.f32 	%f68, [%rd16+24];
	add.f32 	%f69, %f67, %f68;
	st.global.f32 	[%rd17+24], %f69;
	ld.global.f32 	%f70, [%rd15+28];
	ld.global.f32 	%f71, [%rd16+28];
	add.f32 	%f72, %f70, %f71;
	st.global.f32 	[%rd17+28], %f72;
	add.s32 	%r33, %r33, 8;
$L__BB1_7:
	setp.eq.s32 	%p8, %r11, 0;
	@%p8 bra 	$L__BB1_13;
	and.b32  	%r14, %r23, 3;
	setp.lt.u32 	%p9, %r11, 4;
	@%p9 bra 	$L__BB1_10;
	add.s32 	%r29, %r33, %r2;
	mul.wide.s32 	%rd18, %r29, 4;
	add.s64 	%rd19, %rd3, %rd18;
	ld.global.f32 	%f73, [%rd19];
	add.s64 	%rd20, %rd2, %rd18;
	ld.global.f32 	%f74, [%rd20];
	add.f32 	%f75, %f73, %f74;
	add.s64 	%rd21, %rd1, %rd18;
	st.global.f32 	[%rd21], %f75;
	ld.global.f32 	%f76, [%rd19+4];
	ld.global.f32 	%f77, [%rd20+4];
	add.f32 	%f78, %f76, %f77;
	st.global.f32 	[%rd21+4], %f78;
	ld.global.f32 	%f79, [%rd19+8];
	ld.global.f32 	%f80, [%rd20+8];
	add.f32 	%f81, %f79, %f80;
	st.global.f32 	[%rd21+8], %f81;
	ld.global.f32 	%f82, [%rd19+12];
	ld.global.f32 	%f83, [%rd20+12];
	add.f32 	%f84, %f82, %f83;
	st.global.f32 	[%rd21+12], %f84;
	add.s32 	%r33, %r33, 4;
$L__BB1_10:
	setp.eq.s32 	%p10, %r14, 0;
	@%p10 bra 	$L__BB1_13;
	add.s32 	%r36, %r33, %r2;
	neg.s32 	%r35, %r14;
$L__BB1_12:
	.pragma "nounroll";
	mul.wide.s32 	%rd22, %r36, 4;
	add.s64 	%rd23, %rd1, %rd22;
	add.s64 	%rd24, %rd2, %rd22;
	add.s64 	%rd25, %rd3, %rd22;
	ld.global.f32 	%f85, [%rd25];
	ld.global.f32 	%f86, [%rd24];
	add.f32 	%f87, %f85, %f86;
	st.global.f32 	[%rd23], %f87;
	add.s32 	%r36, %r36, 1;
	add.s32 	%r35, %r35, 1;
	setp.ne.s32 	%p11, %r35, 0;
	@%p11 bra 	$L__BB1_12;
$L__BB1_13:
	ret;

}
	// .globl	_Z11mat_add_coliPfS_S_
.visible .entry _Z11mat_add_coliPfS_S_(
	.param .u32 _Z11mat_add_coliPfS_S__param_0,
	.param .u64 .ptr .align 1 _Z11mat_add_coliPfS_S__param_1,
	.param .u64 .ptr .align 1 _Z11mat_add_coliPfS_S__param_2,
	.param .u64 .ptr .align 1 _Z11mat_add_coliPfS_S__param_3
)
{
	.reg .pred 	%p<12>;
	.reg .b32 	%r<31>;
	.reg .b32 	%f<88>;
	.reg .b64 	%rd<56>;

	ld.param.u32 	%r18, [_Z11mat_add_coliPfS_S__param_0];
	ld.param.u64 	%rd22, [_Z11mat_add_coliPfS_S__param_1];
	ld.param.u64 	%rd23, [_Z11mat_add_coliPfS_S__param_2];
	ld.param.u64 	%rd24, [_Z11mat_add_coliPfS_S__param_3];
	cvta.to.global.u64 	%rd1, %rd24;
	cvta.to.global.u64 	%rd2, %rd23;
	cvta.to.global.u64 	%rd3, %rd22;
	mov.u32 	%r19, %ctaid.y;
	mov.u32 	%r20, %ntid.y;
	mov.u32 	%r21, %tid.y;
	mad.lo.s32 	%r1, %r19, %r20, %r21;
	setp.ge.s32 	%p1, %r1, %r18;
	setp.lt.s32 	%p2, %r18, 1;
	or.pred  	%p3, %p1, %p2;
	@%p3 bra 	$L__BB2_13;
	mul.lo.s32 	%r2, %r1, %r18;
	and.b32  	%r3, %r18, 15;
	setp.lt.u32 	%p4, %r18, 16;
	mov.b32 	%r28, 0;
	@%p4 bra 	$L__BB2_4;
	and.b32  	%r28, %r18, 2147483632;
	neg.s32 	%r26, %r28;
	mul.wide.u32 	%rd25, %r2, 4;
	add.s64 	%rd26, %rd25, 32;
	add.s64 	%rd52, %rd1, %rd26;
	add.s64 	%rd51, %rd2, %rd26;
	add.s64 	%rd50, %rd3, %rd26;
$L__BB2_3:
	.pragma "nounroll";
	ld.global.f32 	%f1, [%rd50+-32];
	ld.global.f32 	%f2, [%rd51+-32];
	add.f32 	%f3, %f1, %f2;
	st.global.f32 	[%rd52+-32], %f3;
	ld.global.f32 	%f4, [%rd50+-28];
	ld.global.f32 	%f5, [%rd51+-28];
	add.f32 	%f6, %f4, %f5;
	st.global.f32 	[%rd52+-28], %f6;
	ld.global.f32 	%f7, [%rd50+-24];
	ld.global.f32 	%f8, [%rd51+-24];
	add.f32 	%f9, %f7, %f8;
	st.global.f32 	[%rd52+-24], %f9;
	ld.global.f32 	%f10, [%rd50+-20];
	ld.global.f32 	%f11, [%rd51+-20];
	add.f32 	%f12, %f10, %f11;
	st.global.f32 	[%rd52+-20], %f12;
	ld.global.f32 	%f13, [%rd50+-16];
	ld.global.f32 	%f14, [%rd51+-16];
	add.f32 	%f15, %f13, %f14;
	st.global.f32 	[%rd52+-16], %f15;
	ld.global.f32 	%f16, [%rd50+-12];
	ld.global.f32 	%f17, [%rd51+-12];
	add.f32 	%f18, %f16, %f17;
	st.global.f32 	[%rd52+-12], %f18;
	ld.global.f32 	%f19, [%rd50+-8];
	ld.global.f32 	%f20, [%rd51+-8];
	add.f32 	%f21, %f19, %f20;
	st.global.f32 	[%rd52+-8], %f21;
	ld.global.f32 	%f22, [%rd50+-4];
	ld.global.f32 	%f23, [%rd51+-4];
	add.f32 	%f24, %f22, %f23;
	st.global.f32 	[%rd52+-4], %f24;
	ld.global.f32 	%f25, [%rd50];
	ld.global.f32 	%f26, [%rd51];
	add.f32 	%f27, %f25, %f26;
	st.global.f32 	[%rd52], %f27;
	ld.global.f32 	%f28, [%rd50+4];
	ld.global.f32 	%f29, [%rd51+4];
	add.f32 	%f30, %f28, %f29;
	st.global.f32 	[%rd52+4], %f30;
	ld.global.f32 	%f31, [%rd50+8];
	ld.global.f32 	%f32, [%rd51+8];
	add.f32 	%f33, %f31, %f32;
	st.global.f32 	[%rd52+8], %f33;
	ld.global.f32 	%f34, [%rd50+12];
	ld.global.f32 	%f35, [%rd51+12];
	add.f32 	%f36, %f34, %f35;
	st.global.f32 	[%rd52+12], %f36;
	ld.global.f32 	%f37, [%rd50+16];
	ld.global.f32 	%f38, [%rd51+16];
	add.f32 	%f39, %f37, %f38;
	st.global.f32 	[%rd52+16], %f39;
	ld.global.f32 	%f40, [%rd50+20];
	ld.global.f32 	%f41, [%rd51+20];
	add.f32 	%f42, %f40, %f41;
	st.global.f32 	[%rd52+20], %f42;
	ld.global.f32 	%f43, [%rd50+24];
	ld.global.f32 	%f44, [%rd51+24];
	add.f32 	%f45, %f43, %f44;
	st.global.f32 	[%rd52+24], %f45;
	ld.global.f32 	%f46, [%rd50+28];
	ld.global.f32 	%f47, [%rd51+28];
	add.f32 	%f48, %f46, %f47;
	st.global.f32 	[%rd52+28], %f48;
	add.s32 	%r26, %r26, 16;
	add.s64 	%rd52, %rd52, 64;
	add.s64 	%rd51, %rd51, 64;
	add.s64 	%rd50, %rd50, 64;
	setp.ne.s32 	%p5, %r26, 0;
	@%p5 bra 	$L__BB2_3;
$L__BB2_4:
	setp.eq.s32 	%p6, %r3, 0;
	@%p6 bra 	$L__BB2_13;
	and.b32  	%r9, %r18, 7;
	setp.lt.u32 	%p7, %r3, 8;
	@%p7 bra 	$L__BB2_7;
	add.s32 	%r23, %r28, %r2;
	mul.wide.u32 	%rd27, %r23, 4;
	add.s64 	%rd28, %rd3, %rd27;
	ld.global.f32 	%f49, [%rd28];
	add.s64 	%rd29, %rd2, %rd27;
	ld.global.f32 	%f50, [%rd29];
	add.f32 	%f51, %f49, %f50;
	add.s64 	%rd30, %rd1, %rd27;
	st.global.f32 	[%rd30], %f51;
	cvt.u64.u32 	%rd31, %r2;
	cvt.u64.u32 	%rd32, %r28;
	add.s64 	%rd33, %rd32, %rd31;
	shl.b64 	%rd34, %rd33, 2;
	add.s64 	%rd35, %rd3, %rd34;
	ld.global.f32 	%f52, [%rd35+4];
	add.s64 	%rd36, %rd2, %rd34;
	ld.global.f32 	%f53, [%rd36+4];
	add.f32 	%f54, %f52, %f53;
	add.s64 	%rd37, %rd1, %rd34;
	st.global.f32 	[%rd37+4], %f54;
	ld.global.f32 	%f55, [%rd35+8];
	ld.global.f32 	%f56, [%rd36+8];
	add.f32 	%f57, %f55, %f56;
	st.global.f32 	[%rd37+8], %f57;
	ld.global.f32 	%f58, [%rd35+12];
	ld.global.f32 	%f59, [%rd36+12];
	add.f32 	%f60, %f58, %f59;
	st.global.f32 	[%rd37+12], %f60;
	ld.global.f32 	%f61, [%rd35+16];
	ld.global.f32 	%f62, [%rd36+16];
	add.f32 	%f63, %f61, %f62;
	st.global.f32 	[%rd37+16], %f63;
	ld.global.f32 	%f64, [%rd35+20];
	ld.global.f32 	%f65, [%rd36+20];
	add.f32 	%f66, %f64, %f65;
	st.global.f32 	[%rd37+20], %f66;
	ld.global.f32 	%f67, [%rd35+24];
	ld.global.f32 	%f68, [%rd36+24];
	add.f32 	%f69, %f67, %f68;
	st.global.f32 	[%rd37+24], %f69;
	ld.global.f32 	%f70, [%rd35+28];
	ld.global.f32 	%f71, [%rd36+28];
	add.f32 	%f72, %f70, %f71;
	st.global.f32 	[%rd37+28], %f72;
	add.s32 	%r28, %r28, 8;
$L__BB2_7:
	setp.eq.s32 	%p8, %r9, 0;
	@%p8 bra 	$L__BB2_13;
	and.b32  	%r12, %r18, 3;
	setp.lt.u32 	%p9, %r9, 4;
	@%p9 bra 	$L__BB2_10;
	add.s32 	%r24, %r28, %r2;
	mul.wide.u32 	%rd38, %r24, 4;
	add.s64 	%rd39, %rd3, %rd38;
	ld.global.f32 	%f73, [%rd39];
	add.s64 	%rd40, %rd2, %rd38;
	ld.global.f32 	%f74, [%rd40];
	add.f32 	%f75, %f73, %f74;
	add.s64 	%rd41, %rd1, %rd38;
	st.global.f32 	[%rd41], %f75;
	cvt.u64.u32 	%rd42, %r2;
	cvt.u64.u32 	%rd43, %r28;
	add.s64 	%rd44, %rd43, %rd42;
	shl.b64 	%rd45, %rd44, 2;
	add.s64 	%rd46, %rd3, %rd45;
	ld.global.f32 	%f76, [%rd46+4];
	add.s64 	%rd47, %rd2, %rd45;
	ld.global.f32 	%f77, [%rd47+4];
	add.f32 	%f78, %f76, %f77;
	add.s64 	%rd48, %rd1, %rd45;
	st.global.f32 	[%rd48+4], %f78;
	ld.global.f32 	%f79, [%rd46+8];
	ld.global.f32 	%f80, [%rd47+8];
	add.f32 	%f81, %f79, %f80;
	st.global.f32 	[%rd48+8], %f81;
	ld.global.f32 	%f82, [%rd46+12];
	ld.global.f32 	%f83, [%rd47+12];
	add.f32 	%f84, %f82, %f83;
	st.global.f32 	[%rd48+12], %f84;
	add.s32 	%r28, %r28, 4;
$L__BB2_10:
	setp.eq.s32 	%p10, %r12, 0;
	@%p10 bra 	$L__BB2_13;
	add.s32 	%r25, %r28, %r2;
	mul.wide.u32 	%rd49, %r25, 4;
	add.s64 	%rd55, %rd1, %rd49;
	add.s64 	%rd54, %rd2, %rd49;
	add.s64 	%rd53, %rd3, %rd49;
	neg.s32 	%r30, %r12;
$L__BB2_12:
	.pragma "nounroll";
	ld.global.f32 	%f85, [%rd53];
	ld.global.f32 	%f86, [%rd54];
	add.f32 	%f87, %f85, %f86;
	st.global.f32 	[%rd55], %f87;
	add.s64 	%rd55, %rd55, 4;
	add.s64 	%rd54, %rd54, 4;
	add.s64 	%rd53, %rd53, 4;
	add.s32 	%r30, %r30, 1;
	setp.ne.s32 	%p11, %r30, 0;
	@%p11 bra 	$L__BB2_12;
$L__BB2_13:
	ret;

}
	// .globl	_Z19vec_to_mat_multiplyiPfS_S_
.visible .entry _Z19vec_to_mat_multiplyiPfS_S_(
	.param .u32 _Z19vec_to_mat_multiplyiPfS_S__param_0,
	.param .u64 .ptr .align 1 _Z19vec_to_mat_multiplyiPfS_S__param_1,
	.param .u64 .ptr .align 1 _Z19vec_to_mat_multiplyiPfS_S__param_2,
	.param .u64 .ptr .align 1 _Z19vec_to_mat_multiplyiPfS_S__param_3
)
{
	.reg .pred 	%p<11>;
	.reg .b32 	%r<38>;
	.reg .b32 	%f<141>;
	.reg .b64 	%rd<31>;

	ld.param.u32 	%r23, [_Z19vec_to_mat_multiplyiPfS_S__param_0];
	ld.param.u64 	%rd11, [_Z19vec_to_mat_multiplyiPfS_S__param_1];
	ld.param.u64 	%rd12, [_Z19vec_to_mat_multiplyiPfS_S__param_2];
	ld.param.u64 	%rd10, [_Z19vec_to_mat_multiplyiPfS_S__param_3];
	cvta.to.global.u64 	%rd1, %rd12;
	cvta.to.global.u64 	%rd2, %rd11;
	mov.u32 	%r24, %ntid.x;
	mov.u32 	%r25, %ctaid.x;
	add.s32 	%r26, %r24, %r25;
	mov.u32 	%r27, %tid.x;
	add.s32 	%r1, %r26, %r27;
	setp.ge.s32 	%p1, %r1, %r23;
	@%p1 bra 	$L__BB3_15;
	setp.lt.s32 	%p2, %r23, 1;
	mov.f32 	%f140, 0f00000000;
	@%p2 bra 	$L__BB3_14;
	mul.lo.s32 	%r2, %r1, %r23;
	and.b32  	%r3, %r23, 15;
	setp.lt.u32 	%p3, %r23, 16;
	mov.f32 	%f140, 0f00000000;
	mov.b32 	%r34, 0;
	@%p3 bra 	$L__BB3_5;
	and.b32  	%r34, %r23, 2147483632;
	neg.s32 	%r32, %r34;
	add.s64 	%rd3, %rd2, 32;
	add.s64 	%rd29, %rd1, 32;
	mov.f32 	%f140, 0f00000000;
	mov.u32 	%r31, %r2;
$L__BB3_4:
	.pragma "nounroll";
	mul.wide.s32 	%rd13, %r31, 4;
	add.s64 	%rd14, %rd3, %rd13;
	ld.global.f32 	%f18, [%rd14+-32];
	ld.global.f32 	%f19, [%rd29+-32];
	add.f32 	%f20, %f18, %f19;
	add.f32 	%f21, %f140, %f20;
	ld.global.f32 	%f22, [%rd14+-28];
	ld.global.f32 	%f23, [%rd29+-28];
	add.f32 	%f24, %f22, %f23;
	add.f32 	%f25, %f21, %f24;
	ld.global.f32 	%f26, [%rd14+-24];
	ld.global.f32 	%f27, [%rd29+-24];
	add.f32 	%f28, %f26, %f27;
	add.f32 	%f29, %f25, %f28;
	ld.global.f32 	%f30, [%rd14+-20];
	ld.global.f32 	%f31, [%rd29+-20];
	add.f32 	%f32, %f30, %f31;
	add.f32 	%f33, %f29, %f32;
	ld.global.f32 	%f34, [%rd14+-16];
	ld.global.f32 	%f35, [%rd29+-16];
	add.f32 	%f36, %f34, %f35;
	add.f32 	%f37, %f33, %f36;
	ld.global.f32 	%f38, [%rd14+-12];
	ld.global.f32 	%f39, [%rd29+-12];
	add.f32 	%f40, %f38, %f39;
	add.f32 	%f41, %f37, %f40;
	ld.global.f32 	%f42, [%rd14+-8];
	ld.global.f32 	%f43, [%rd29+-8];
	add.f32 	%f44, %f42, %f43;
	add.f32 	%f45, %f41, %f44;
	ld.global.f32 	%f46, [%rd14+-4];
	ld.global.f32 	%f47, [%rd29+-4];
	add.f32 	%f48, %f46, %f47;
	add.f32 	%f49, %f45, %f48;
	ld.global.f32 	%f50, [%rd14];
	ld.global.f32 	%f51, [%rd29];
	add.f32 	%f52, %f50, %f51;
	add.f32 	%f53, %f49, %f52;
	ld.global.f32 	%f54, [%rd14+4];
	ld.global.f32 	%f55, [%rd29+4];
	add.f32 	%f56, %f54, %f55;
	add.f32 	%f57, %f53, %f56;
	ld.global.f32 	%f58, [%rd14+8];
	ld.global.f32 	%f59, [%rd29+8];
	add.f32 	%f60, %f58, %f59;
	add.f32 	%f61, %f57, %f60;
	ld.global.f32 	%f62, [%rd14+12];
	ld.global.f32 	%f63, [%rd29+12];
	add.f32 	%f64, %f62, %f63;
	add.f32 	%f65, %f61, %f64;
	ld.global.f32 	%f66, [%rd14+16];
	ld.global.f32 	%f67, [%rd29+16];
	add.f32 	%f68, %f66, %f67;
	add.f32 	%f69, %f65, %f68;
	ld.global.f32 	%f70, [%rd14+20];
	ld.global.f32 	%f71, [%rd29+20];
	add.f32 	%f72, %f70, %f71;
	add.f32 	%f73, %f69, %f72;
	ld.global.f32 	%f74, [%rd14+24];
	ld.global.f32 	%f75, [%rd29+24];
	add.f32 	%f76, %f74, %f75;
	add.f32 	%f77, %f73, %f76;
	ld.global.f32 	%f78, [%rd14+28];
	ld.global.f32 	%f79, [%rd29+28];
	add.f32 	%f80, %f78, %f79;
	add.f32 	%f140, %f77, %f80;
	add.s32 	%r32, %r32, 16;
	add.s32 	%r31, %r31, 16;
	add.s64 	%rd29, %rd29, 64;
	setp.ne.s32 	%p4, %r32, 0;
	@%p4 bra 	$L__BB3_4;
$L__BB3_5:
	setp.eq.s32 	%p5, %r3, 0;
	@%p5 bra 	$L__BB3_14;
	and.b32  	%r11, %r23, 7;
	setp.lt.u32 	%p6, %r3, 8;
	@%p6 bra 	$L__BB3_8;
	add.s32 	%r29, %r34, %r2;
	mul.wide.s32 	%rd15, %r29, 4;
	add.s64 	%rd16, %rd2, %rd15;
	ld.global.f32 	%f82, [%rd16];
	mul.wide.u32 	%rd17, %r34, 4;
	add.s64 	%rd18, %rd1, %rd17;
	ld.global.f32 	%f83, [%rd18];
	add.f32 	%f84, %f82, %f83;
	add.f32 	%f85, %f140, %f84;
	ld.global.f32 	%f86, [%rd16+4];
	ld.global.f32 	%f87, [%rd18+4];
	add.f32 	%f88, %f86, %f87;
	add.f32 	%f89, %f85, %f88;
	ld.global.f32 	%f90, [%rd16+8];
	ld.global.f32 	%f91, [%rd18+8];
	add.f32 	%f92, %f90, %f91;
	add.f32 	%f93, %f89, %f92;
	ld.global.f32 	%f94, [%rd16+12];
	ld.global.f32 	%f95, [%rd18+12];
	add.f32 	%f96, %f94, %f95;
	add.f32 	%f97, %f93, %f96;
	ld.global.f32 	%f98, [%rd16+16];
	ld.global.f32 	%f99, [%rd18+16];
	add.f32 	%f100, %f98, %f99;
	add.f32 	%f101, %f97, %f100;
	ld.global.f32 	%f102, [%rd16+20];
	ld.global.f32 	%f103, [%rd18+20];
	add.f32 	%f104, %f102, %f103;
	add.f32 	%f105, %f101, %f104;
	ld.global.f32 	%f106, [%rd16+24];
	ld.global.f32 	%f107, [%rd18+24];
	add.f32 	%f108, %f106, %f107;
	add.f32 	%f109, %f105, %f108;
	ld.global.f32 	%f110, [%rd16+28];
	ld.global.f32 	%f111, [%rd18+28];
	add.f32 	%f112, %f110, %f111;
	add.f32 	%f140, %f109, %f112;
	add.s32 	%r34, %r34, 8;
$L__BB3_8:
	setp.eq.s32 	%p7, %r11, 0;
	@%p7 bra 	$L__BB3_14;
	and.b32  	%r14, %r23, 3;
	setp.lt.u32 	%p8, %r11, 4;
	@%p8 bra 	$L__BB3_11;
	add.s32 	%r30, %r34, %r2;
	mul.wide.s32 	%rd19, %r30, 4;
	add.s64 	%rd20, %rd2, %rd19;
	ld.global.f32 	%f114, [%rd20];
	mul.wide.u32 	%rd21, %r34, 4;
	add.s64 	%rd22, %rd1, %rd21;
	ld.global.f32 	%f115, [%rd22];
	add.f32 	%f116, %f114, %f115;
	add.f32 	%f117, %f140, %f116;
	ld.global.f32 	%f118, [%rd20+4];
	ld.global.f32 	%f119, [%rd22+4];
	add.f32 	%f120, %f118, %f119;
	add.f32 	%f121, %f117, %f120;
	ld.global.f32 	%f122, [%rd20+8];
	ld.global.f32 	%f123, [%rd22+8];
	add.f32 	%f124, %f122, %f123;
	add.f32 	%f125, %f121, %f124;
	ld.global.f32 	%f126, [%rd20+12];
	ld.global.f32 	%f127, [%rd22+12];
	add.f32 	%f128, %f126, %f127;
	add.f32 	%f140, %f125, %f128;
	add.s32 	%r34, %r34, 4;
$L__BB3_11:
	setp.eq.s32 	%p9, %r14, 0;
	@%p9 bra 	$L__BB3_14;
	mul.wide.u32 	%rd23, %r34, 4;
	add.s64 	%rd30, %rd1, %rd23;
	add.s32 	%r37, %r34, %r2;
	neg.s32 	%r36, %r14;
$L__BB3_13:
	.pragma "nounroll";
	mul.wide.s32 	%rd24, %r37, 4;
	add.s64 	%rd25, %rd2, %rd24;
	ld.global.f32 	%f129, [%rd25];
	ld.global.f32 	%f130, [%rd30];
	add.f32 	%f131, %f129, %f130;
	add.f32 	%f140, %f140, %f131;
	add.s64 	%rd30, %rd30, 4;
	add.s32 	%r37, %r37, 1;
	add.s32 	%r36, %r36, 1;
	setp.ne.s32 	%p10, %r36, 0;
	@%p10 bra 	$L__BB3_13;
$L__BB3_14:
	cvta.to.global.u64 	%rd26, %rd10;
	mul.wide.s32 	%rd27, %r1, 4;
	add.s64 	%rd28, %rd26, %rd27;
	st.global.f32 	[%rd28], %f140;
$L__BB3_15:
	ret;

}


// ===== COMPILED SASS (sm_100) =====

	.target	sm_100

	.elftype	@"ET_EXEC"


//--------------------- .note.nv.tkinfo           --------------------------
	.section	.note.nv.tkinfo,"",@"SHT_NOTE"
	.sectionflags	@"SHF_NOTE_NV_TKINFO"
	.tkinfo
        /*0018*/ 	.word	0x00000002
        /*0030*/ 	.string	""
        /*0030*/ 	.string	"ptxas"
        /*0030*/ 	.string	"Cuda compilation tools, release 13.0, V13.0.88"
        /*0030*/ 	.string	"Build cuda_13.0.r13.0/compiler.36424714_0"
        /*0030*/ 	.string	"-arch sm_100 -m 64 "



//--------------------- .note.nv.cuinfo           --------------------------
	.section	.note.nv.cuinfo,"",@"SHT_NOTE"
	.sectionflags	@"SHF_NOTE_NV_CUINFO"
        /*0018*/ 	.short	0x0002
        /*001a*/ 	.short	0x0064
        /*001c*/ 	.short	0x0082
	.zero		2


//--------------------- .nv.info                  --------------------------
	.section	.nv.info,"",@"SHT_CUDA_INFO"
	.align	4


	//----- nvinfo : EIATTR_REGCOUNT
	.align		4
        /*0000*/ 	.byte	0x04, 0x2f
        /*0002*/ 	.short	(.L_1 - .L_0)
	.align		4
.L_0:
        /*0004*/ 	.word	index@(_Z7mat_addiPfS_S_)
        /*0008*/ 	.word	0x0000000c


	//----- nvinfo : EIATTR_FRAME_SIZE
	.align		4
.L_1:
        /*000c*/ 	.byte	0x04, 0x11
        /*000e*/ 	.short	(.L_3 - .L_2)
	.align		4
.L_2:
        /*0010*/ 	.word	index@(_Z7mat_addiPfS_S_)
        /*0014*/ 	.word	0x00000000


	//----- nvinfo : EIATTR_REGCOUNT
	.align		4
.L_3:
        /*0018*/ 	.byte	0x04, 0x2f
        /*001a*/ 	.short	(.L_5 - .L_4)
	.align		4
.L_4:
        /*001c*/ 	.word	index@(_Z11mat_add_rowiPfS_S_)
        /*0020*/ 	.word	0x00000016


	//----- nvinfo : EIATTR_FRAME_SIZE
	.align		4
.L_5:
        /*0024*/ 	.byte	0x04, 0x11
        /*0026*/ 	.short	(.L_7 - .L_6)
	.align		4
.L_6:
        /*0028*/ 	.word	index@(_Z11mat_add_rowiPfS_S_)
        /*002c*/ 	.word	0x00000000


	//----- nvinfo : EIATTR_REGCOUNT
	.align		4
.L_7:
        /*0030*/ 	.byte	0x04, 0x2f
        /*0032*/ 	.short	(.L_9 - .L_8)
	.align		4
.L_8:
        /*0034*/ 	.word	index@(_Z11mat_add_coliPfS_S_)
        /*0038*/ 	.word	0x00000014


	//----- nvinfo : EIATTR_FRAME_SIZE
	.align		4
.L_9:
        /*003c*/ 	.byte	0x04, 0x11
        /*003e*/ 	.short	(.L_11 - .L_10)
	.align		4
.L_10:
        /*0040*/ 	.word	index@(_Z11mat_add_coliPfS_S_)
        /*0044*/ 	.word	0x00000000


	//----- nvinfo : EIATTR_REGCOUNT
	.align		4
.L_11:
        /*0048*/ 	.byte	0x04, 0x2f
        /*004a*/ 	.short	(.L_13 - .L_12)
	.align		4
.L_12:
        /*004c*/ 	.word	index@(_Z19vec_to_mat_multiplyiPfS_S_)
        /*0050*/ 	.word	0x0000001f


	//----- nvinfo : EIATTR_FRAME_SIZE
	.align		4
.L_13:
        /*0054*/ 	.byte	0x04, 0x11
        /*0056*/ 	.short	(.L_15 - .L_14)
	.align		4
.L_14:
        /*0058*/ 	.word	index@(_Z19vec_to_mat_multiplyiPfS_S_)
        /*005c*/ 	.word	0x00000000


	//----- nvinfo : EIATTR_MIN_STACK_SIZE
	.align		4
.L_15:
        /*0060*/ 	.byte	0x04, 0x12
        /*0062*/ 	.short	(.L_17 - .L_16)
	.align		4
.L_16:
        /*0064*/ 	.word	index@(_Z19vec_to_mat_multiplyiPfS_S_)
        /*0068*/ 	.word	0x00000000


	//----- nvinfo : EIATTR_MIN_STACK_SIZE
	.align		4
.L_17:
        /*006c*/ 	.byte	0x04, 0x12
        /*006e*/ 	.short	(.L_19 - .L_18)
	.align		4
.L_18:
        /*0070*/ 	.word	index@(_Z11mat_add_coliPfS_S_)
        /*0074*/ 	.word	0x00000000


	//----- nvinfo : EIATTR_MIN_STACK_SIZE
	.align		4
.L_19:
        /*0078*/ 	.byte	0x04, 0x12
        /*007a*/ 	.short	(.L_21 - .L_20)
	.align		4
.L_20:
        /*007c*/ 	.word	index@(_Z11mat_add_rowiPfS_S_)
        /*0080*/ 	.word	0x00000000


	//----- nvinfo : EIATTR_MIN_STACK_SIZE
	.align		4
.L_21:
        /*0084*/ 	.byte	0x04, 0x12
        /*0086*/ 	.short	(.L_23 - .L_22)
	.align		4
.L_22:
        /*0088*/ 	.word	index@(_Z7mat_addiPfS_S_)
        /*008c*/ 	.word	0x00000000
.L_23:


//--------------------- .nv.compat                --------------------------
	.section	.nv.compat,"",@"SHT_CUDA_COMPAT_INFO"
	.align	4
        /*0000*/ 	.byte	0x02, 0x09, 0x00, 0x00, 0x02, 0x02, 0x01, 0x00, 0x02, 0x05, 0x05, 0x00, 0x03, 0x07, 0x01, 0x01
        /*0010*/ 	.byte	0x02, 0x03, 0x00, 0x00, 0x02, 0x06, 0x01, 0x00, 0x04, 0x0b, 0x08, 0x00, 0x09, 0x00, 0x00, 0x00
        /*0020*/ 	.byte	0x00, 0x00, 0x00, 0x00


//--------------------- .nv.info._Z19vec_to_mat_multiplyiPfS_S_ --------------------------
	.section	.nv.info._Z19vec_to_mat_multiplyiPfS_S_,"",@"SHT_CUDA_INFO"
	.sectionflags	@""
	.align	4


	//----- nvinfo : EIATTR_CUDA_API_VERSION
	.align		4
        /*0000*/ 	.byte	0x04, 0x37
        /*0002*/ 	.short	(.L_25 - .L_24)
.L_24:
        /*0004*/ 	.word	0x00000082


	//----- nvinfo : EIATTR_KPARAM_INFO
	.align		4
.L_25:
        /*0008*/ 	.byte	0x04, 0x17
        /*000a*/ 	.short	(.L_27 - .L_26)
.L_26:
        /*000c*/ 	.word	0x00000000
        /*0010*/ 	.short	0x0003
        /*0012*/ 	.short	0x0018
        /*0014*/ 	.byte	0x00, 0xf5, 0x21, 0x00


	//----- nvinfo : EIATTR_KPARAM_INFO
	.align		4
.L_27:
        /*0018*/ 	.byte	0x04, 0x17
        /*001a*/ 	.short	(.L_29 - .L_28)
.L_28:
        /*001c*/ 	.word	0x00000000
        /*0020*/ 	.short	0x0002
        /*0022*/ 	.short	0x0010
        /*0024*/ 	.byte	0x00, 0xf5, 0x21, 0x00


	//----- nvinfo : EIATTR_KPARAM_INFO
	.align		4
.L_29:
        /*0028*/ 	.byte	0x04, 0x17
        /*002a*/ 	.short	(.L_31 - .L_30)
.L_30:
        /*002c*/ 	.word	0x00000000
        /*0030*/ 	.short	0x0001
        /*0032*/ 	.short	0x0008
        /*0034*/ 	.byte	0x00, 0xf5, 0x21, 0x00


	//----- nvinfo : EIATTR_KPARAM_INFO
	.align		4
.L_31:
        /*0038*/ 	.byte	0x04, 0x17
        /*003a*/ 	.short	(.L_33 - .L_32)
.L_32:
        /*003c*/ 	.word	0x00000000
        /*0040*/ 	.short	0x0000
        /*0042*/ 	.short	0x0000
        /*0044*/ 	.byte	0x00, 0xf0, 0x11, 0x00


	//----- nvinfo : EIATTR_SPARSE_MMA_MASK
	.align		4
.L_33:
        /*0048*/ 	.byte	0x03, 0x50
        /*004a*/ 	.short	0x0000


	//----- nvinfo : EIATTR_MAXREG_COUNT
	.align		4
        /*004c*/ 	.byte	0x03, 0x1b
        /*004e*/ 	.short	0x00ff


	//----- nvinfo : EIATTR_MERCURY_ISA_VERSION
	.align		4
        /*0050*/ 	.byte	0x03, 0x5f
        /*0052*/ 	.short	0x0101


	//----- nvinfo : EIATTR_VRC_CTA_INIT_COUNT
	.align		4
        /*0054*/ 	.byte	0x02, 0x4a
	.zero		1
	.zero		1


	//----- nvinfo : EIATTR_EXIT_INSTR_OFFSETS
	.align		4
        /*0058*/ 	.byte	0x04, 0x1c
        /*005a*/ 	.short	(.L_35 - .L_34)


	//   ....[0]....
.L_34:
        /*005c*/ 	.word	0x00000070


	//   ....[1]....
        /*0060*/ 	.word	0x00000c60


	//----- nvinfo : EIATTR_CBANK_PARAM_SIZE
	.align		4
.L_35:
        /*0064*/ 	.byte	0x03, 0x19
        /*0066*/ 	.short	0x0020


	//----- nvinfo : EIATTR_PARAM_CBANK
	.align		4
        /*0068*/ 	.byte	0x04, 0x0a
        /*006a*/ 	.short	(.L_37 - .L_36)
	.align		4
.L_36:
        /*006c*/ 	.word	index@(.nv.constant0._Z19vec_to_mat_multiplyiPfS_S_)
        /*0070*/ 	.short	0x0380
        /*0072*/ 	.short	0x0020


	//----- nvinfo : EIATTR_SW_WAR
	.align		4
.L_37:
        /*0074*/ 	.byte	0x04, 0x36
        /*0076*/ 	.short	(.L_39 - .L_38)
.L_38:
        /*0078*/ 	.word	0x00000008
.L_39:


//--------------------- .nv.info._Z11mat_add_coliPfS_S_ --------------------------
	.section	.nv.info._Z11mat_add_coliPfS_S_,"",@"SHT_CUDA_INFO"
	.sectionflags	@""
	.align	4


	//----- nvinfo : EIATTR_CUDA_API_VERSION
	.align		4
        /*0000*/ 	.byte	0x04, 0x37
        /*0002*/ 	.short	(.L_41 - .L_40)
.L_40:
        /*0004*/ 	.word	0x00000082


	//----- nvinfo : EIATTR_KPARAM_INFO
	.align		4
.L_41:
        /*0008*/ 	.byte	0x04, 0x17
        /*000a*/ 	.short	(.L_43 - .L_42)
.L_42:
        /*000c*/ 	.word	0x00000000
        /*0010*/ 	.short	0x0003
        /*0012*/ 	.short	0x0018
        /*0014*/ 	.byte	0x00, 0xf5, 0x21, 0x00


	//----- nvinfo : EIATTR_KPARAM_INFO
	.align		4
.L_43:
        /*0018*/ 	.byte	0x04, 0x17
        /*001a*/ 	.short	(.L_45 - .L_44)
.L_44:
        /*001c*/ 	.word	0x00000000
        /*0020*/ 	.short	0x0002
        /*0022*/ 	.short	0x0010
        /*0024*/ 	.byte	0x00, 0xf5, 0x21, 0x00


	//----- nvinfo : EIATTR_KPARAM_INFO
	.align		4
.L_45:
        /*0028*/ 	.byte	0x04, 0x17
        /*002a*/ 	.short	(.L_47 - .L_46)
.L_46:
        /*002c*/ 	.word	0x00000000
        /*0030*/ 	.short	0x0001
        /*0032*/ 	.short	0x0008
        /*0034*/ 	.byte	0x00, 0xf5, 0x21, 0x00


	//----- nvinfo : EIATTR_KPARAM_INFO
	.align		4
.L_47:
        /*0038*/ 	.byte	0x04, 0x17
        /*003a*/ 	.short	(.L_49 - .L_48)
.L_48:
        /*003c*/ 	.word	0x00000000
        /*0040*/ 	.short	0x0000
        /*0042*/ 	.short	0x0000
        /*0044*/ 	.byte	0x00, 0xf0, 0x11, 0x00


	//----- nvinfo : EIATTR_SPARSE_MMA_MASK
	.align		4
.L_49:
        /*0048*/ 	.byte	0x03, 0x50
        /*004a*/ 	.short	0x0000


	//----- nvinfo : EIATTR_MAXREG_COUNT
	.align		4
        /*004c*/ 	.byte	0x03, 0x1b
        /*004e*/ 	.short	0x00ff


	//----- nvinfo : EIATTR_MERCURY_ISA_VERSION
	.align		4
        /*0050*/ 	.byte	0x03, 0x5f
        /*0052*/ 	.short	0x0101


	//----- nvinfo : EIATTR_VRC_CTA_INIT_COUNT
	.align		4
        /*0054*/ 	.byte	0x02, 0x4a
	.zero		1
	.zero		1


	//----- nvinfo : EIATTR_EXIT_INSTR_OFFSETS
	.align		4
        /*0058*/ 	.byte	0x04, 0x1c
        /*005a*/ 	.short	(.L_51 - .L_50)


	//   ....[0]....
.L_50:
        /*005c*/ 	.word	0x00000080


	//   ....[1]....
        /*0060*/ 	.word	0x000006a0


	//   ....[2]....
        /*0064*/ 	.word	0x00000a30


	//   ....[3]....
        /*0068*/ 	.word	0x00000cc0


	//   ....[4]....
        /*006c*/ 	.word	0x00000eb0


	//----- nvinfo : EIATTR_CBANK_PARAM_SIZE
	.align		4
.L_51:
        /*0070*/ 	.byte	0x03, 0x19
        /*0072*/ 	.short	0x0020


	//----- nvinfo : EIATTR_PARAM_CBANK
	.align		4
        /*0074*/ 	.byte	0x04, 0x0a
        /*0076*/ 	.short	(.L_53 - .L_52)
	.align		4
.L_52:
        /*0078*/ 	.word	index@(.nv.constant0._Z11mat_add_coliPfS_S_)
        /*007c*/ 	.short	0x0380
        /*007e*/ 	.short	0x0020


	//----- nvinfo : EIATTR_SW_WAR
	.align		4
.L_53:
        /*0080*/ 	.byte	0x04, 0x36
        /*0082*/ 	.short	(.L_55 - .L_54)
.L_54:
        /*0084*/ 	.word	0x00000008
.L_55:


//--------------------- .nv.info._Z11mat_add_rowiPfS_S_ --------------------------
	.section	.nv.info._Z11mat_add_rowiPfS_S_,"",@"SHT_CUDA_INFO"
	.sectionflags	@""
	.align	4


	//----- nvinfo : EIATTR_CUDA_API_VERSION
	.align		4
        /*0000*/ 	.byte	0x04, 0x37
        /*0002*/ 	.short	(.L_57 - .L_56)
.L_56:
        /*0004*/ 	.word	0x00000082


	//----- nvinfo : EIATTR_KPARAM_INFO
	.align		4
.L_57:
        /*0008*/ 	.byte	0x04, 0x17
        /*000a*/ 	.short	(.L_59 - .L_58)
.L_58:
        /*000c*/ 	.word	0x00000000
        /*0010*/ 	.short	0x0003
        /*0012*/ 	.short	0x0018
        /*0014*/ 	.byte	0x00, 0xf5, 0x21, 0x00


	//----- nvinfo : EIATTR_KPARAM_INFO
	.align		4
.L_59:
        /*0018*/ 	.byte	0x04, 0x17
        /*001a*/ 	.short	(.L_61 - .L_60)
.L_60:
        /*001c*/ 	.word	0x00000000
        /*0020*/ 	.short	0x0002
        /*0022*/ 	.short	0x0010
        /*0024*/ 	.byte	0x00, 0xf5, 0x21, 0x00


	//----- nvinfo : EIATTR_KPARAM_INFO
	.align		4
.L_61:
        /*0028*/ 	.byte	0x04, 0x17
        /*002a*/ 	.short	(.L_63 - .L_62)
.L_62:
        /*002c*/ 	.word	0x00000000
        /*0030*/ 	.short	0x0001
        /*0032*/ 	.short	0x0008
        /*0034*/ 	.byte	0x00, 0xf5, 0x21, 0x00


	//----- nvinfo : EIATTR_KPARAM_INFO
	.align		4
.L_63:
        /*0038*/ 	.byte	0x04, 0x17
        /*003a*/ 	.short	(.L_65 - .L_64)
.L_64:
        /*003c*/ 	.word	0x00000000
        /*0040*/ 	.short	0x0000
        /*0042*/ 	.short	0x0000
        /*0044*/ 	.byte	0x00, 0xf0, 0x11, 0x00


	//----- nvinfo : EIATTR_SPARSE_MMA_MASK
	.align		4
.L_65:
        /*0048*/ 	.byte	0x03, 0x50
        /*004a*/ 	.short	0x0000


	//----- nvinfo : EIATTR_MAXREG_COUNT
	.align		4
        /*004c*/ 	.byte	0x03, 0x1b
        /*004e*/ 	.short	0x00ff


	//----- nvinfo : EIATTR_MERCURY_ISA_VERSION
	.align		4
        /*0050*/ 	.byte	0x03, 0x5f
        /*0052*/ 	.short	0x0101


	//----- nvinfo : EIATTR_VRC_CTA_INIT_COUNT
	.align		4
        /*0054*/ 	.byte	0x02, 0x4a
	.zero		1
	.zero		1


	//----- nvinfo : EIATTR_EXIT_INSTR_OFFSETS
	.align		4
        /*0058*/ 	.byte	0x04, 0x1c
        /*005a*/ 	.short	(.L_67 - .L_66)


	//   ....[0]....
.L_66:
        /*005c*/ 	.word	0x00000080


	//   ....[1]....
        /*0060*/ 	.word	0x00000680


	//   ....[2]....
        /*0064*/ 	.word	0x00000950


	//   ....[3]....
        /*0068*/ 	.word	0x00000b20


	//   ....[4]....
        /*006c*/ 	.word	0x00000c30


	//----- nvinfo : EIATTR_CBANK_PARAM_SIZE
	.align		4
.L_67:
        /*0070*/ 	.byte	0x03, 0x19
        /*0072*/ 	.short	0x0020


	//----- nvinfo : EIATTR_PARAM_CBANK
	.align		4
        /*0074*/ 	.byte	0x04, 0x0a
        /*0076*/ 	.short	(.L_69 - .L_68)
	.align		4
.L_68:
        /*0078*/ 	.word	index@(.nv.constant0._Z11mat_add_rowiPfS_S_)
        /*007c*/ 	.short	0x0380
        /*007e*/ 	.short	0x0020


	//----- nvinfo : EIATTR_SW_WAR
	.align		4
.L_69:
        /*0080*/ 	.byte	0x04, 0x36
        /*0082*/ 	.short	(.L_71 - .L_70)
.L_70:
        /*0084*/ 	.word	0x00000008
.L_71:


//--------------------- .nv.info._Z7mat_addiPfS_S_ --------------------------
	.section	.nv.info._Z7mat_addiPfS_S_,"",@"SHT_CUDA_INFO"
	.sectionflags	@""
	.align	4


	//----- nvinfo : EIATTR_CUDA_API_VERSION
	.align		4
        /*0000*/ 	.byte	0x04, 0x37
        /*0002*/ 	.short	(.L_73 - .L_72)
.L_72:
        /*0004*/ 	.word	0x00000082


	//----- nvinfo : EIATTR_KPARAM_INFO
	.align		4
.L_73:
        /*0008*/ 	.byte	0x04, 0x17
        /*000a*/ 	.short	(.L_75 - .L_74)
.L_74:
        /*000c*/ 	.word	0x00000000
        /*0010*/ 	.short	0x0003
        /*0012*/ 	.short	0x0018
        /*0014*/ 	.byte	0x00, 0xf5, 0x21, 0x00


	//----- nvinfo : EIATTR_KPARAM_INFO
	.align		4
.L_75:
        /*0018*/ 	.byte	0x04, 0x17
        /*001a*/ 	.short	(.L_77 - .L_76)
.L_76:
        /*001c*/ 	.word	0x00000000
        /*0020*/ 	.short	0x0002
        /*0022*/ 	.short	0x0010
        /*0024*/ 	.byte	0x00, 0xf5, 0x21, 0x00


	//----- nvinfo : EIATTR_KPARAM_INFO
	.align		4
.L_77:
        /*0028*/ 	.byte	0x04, 0x17
        /*002a*/ 	.short	(.L_79 - .L_78)
.L_78:
        /*002c*/ 	.word	0x00000000
        /*0030*/ 	.short	0x0001
        /*0032*/ 	.short	0x0008
        /*0034*/ 	.byte	0x00, 0xf5, 0x21, 0x00


	//----- nvinfo : EIATTR_KPARAM_INFO
	.align		4
.L_79:
        /*0038*/ 	.byte	0x04, 0x17
        /*003a*/ 	.short	(.L_81 - .L_80)
.L_80:
        /*003c*/ 	.word	0x00000000
        /*0040*/ 	.short	0x0000
        /*0042*/ 	.short	0x0000
        /*0044*/ 	.byte	0x00, 0xf0, 0x11, 0x00


	//----- nvinfo : EIATTR_SPARSE_MMA_MASK
	.align		4
.L_81:
        /*0048*/ 	.byte	0x03, 0x50
        /*004a*/ 	.short	0x0000


	//----- nvinfo : EIATTR_MAXREG_COUNT
	.align		4
        /*004c*/ 	.byte	0x03, 0x1b
        /*004e*/ 	.short	0x00ff


	//----- nvinfo : EIATTR_MERCURY_ISA_VERSION
	.align		4
        /*0050*/ 	.byte	0x03, 0x5f
        /*0052*/ 	.short	0x0101


	//----- nvinfo : EIATTR_VRC_CTA_INIT_COUNT
	.align		4
        /*0054*/ 	.byte	0x02, 0x4a
	.zero		1
	.zero		1


	//----- nvinfo : EIATTR_EXIT_INSTR_OFFSETS
	.align		4
        /*0058*/ 	.byte	0x04, 0x1c
        /*005a*/ 	.short	(.L_83 - .L_82)


	//   ....[0]....
.L_82:
        /*005c*/ 	.word	0x000000c0


	//   ....[1]....
        /*0060*/ 	.word	0x00000190


	//----- nvinfo : EIATTR_CBANK_PARAM_SIZE
	.align		4
.L_83:
        /*0064*/ 	.byte	0x03, 0x19
        /*0066*/ 	.short	0x0020


	//----- nvinfo : EIATTR_PARAM_CBANK
	.align		4
        /*0068*/ 	.byte	0x04, 0x0a
        /*006a*/ 	.short	(.L_85 - .L_84)
	.align		4
.L_84:
        /*006c*/ 	.word	index@(.nv.constant0._Z7mat_addiPfS_S_)
        /*0070*/ 	.short	0x0380
        /*0072*/ 	.short	0x0020


	//----- nvinfo : EIATTR_SW_WAR
	.align		4
.L_85:
        /*0074*/ 	.byte	0x04, 0x36
        /*0076*/ 	.short	(.L_87 - .L_86)
.L_86:
        /*0078*/ 	.word	0x00000008
.L_87:


//--------------------- .nv.callgraph             --------------------------
	.section	.nv.callgraph,"",@"SHT_CUDA_CALLGRAPH"
	.align	4
	.sectionentsize	8
	.align		4
        /*0000*/ 	.word	0x00000000
	.align		4
        /*0004*/ 	.word	0xffffffff
	.align		4
        /*0008*/ 	.word	0x00000000
	.align		4
        /*000c*/ 	.word	0xfffffffe
	.align		4
        /*0010*/ 	.word	0x00000000
	.align		4
        /*0014*/ 	.word	0xfffffffd
	.align		4
        /*0018*/ 	.word	0x00000000
	.align		4
        /*001c*/ 	.word	0xfffffffc


//--------------------- .text._Z19vec_to_mat_multiplyiPfS_S_ --------------------------
	.section	.text._Z19vec_to_mat_multiplyiPfS_S_,"ax",@progbits
	.align	128
        .global         _Z19vec_to_mat_multiplyiPfS_S_
        .type           _Z19vec_to_mat_multiplyiPfS_S_,@function
        .size           _Z19vec_to_mat_multiplyiPfS_S_,(.L_x_20 - _Z19vec_to_mat_multiplyiPfS_S_)
        .other          _Z19vec_to_mat_multiplyiPfS_S_,@"STO_CUDA_ENTRY STV_DEFAULT"
_Z19vec_to_mat_multiplyiPfS_S_:
.text._Z19vec_to_mat_multiplyiPfS_S_:
[----:B------:R-:W-:Y:S01]  /*0000*/  LDC R1, c[0x0][0x37c] ;  /* 0x0000df00ff017b82 */ /* 0x000fe20000000800 */
[----:B------:R-:W0:Y:S01]  /*0010*/  S2R R0, SR_CTAID.X ;  /* 0x0000000000007919 */ /* 0x000e220000002500 */
[----:B------:R-:W0:Y:S01]  /*0020*/  LDCU UR4, c[0x0][0x360] ;  /* 0x00006c00ff0477ac */ /* 0x000e220008000800 */
[----:B------:R-:W0:Y:S01]  /*0030*/  S2R R3, SR_TID.X ;  /* 0x0000000000037919 */ /* 0x000e220000002100 */
[----:B------:R-:W1:Y:S01]  /*0040*/  LDCU UR11, c[0x0][0x380] ;  /* 0x00007000ff0b77ac */ /* 0x000e620008000800 */
[----:B0-----:R-:W-:-:S04]  /*0050*/  IADD3 R0, PT, PT, R3, UR4, R0 ;  /* 0x0000000403007c10 */ /* 0x001fc8000fffe000 */
[----:B-1----:R-:W-:-:S13]  /*0060*/  ISETP.GE.AND P0, PT, R0, UR11, PT ;  /* 0x0000000b00007c0c */ /* 0x002fda000bf06270 */
[----:B------:R-:W-:Y:S05]  /*0070*/  @P0 EXIT ;  /* 0x000000000000094d */ /* 0x000fea0003800000 */
[----:B------:R-:W-:Y:S01]  /*0080*/  UISETP.GE.AND UP0, UPT, UR11, 0x1, UPT ;  /* 0x000000010b00788c */ /* 0x000fe2000bf06270 */
[----:B------:R-:W-:Y:S01]  /*0090*/  HFMA2 R13, -RZ, RZ, 0, 0 ;  /* 0x00000000ff0d7431 */ /* 0x000fe200000001ff */
[----:B------:R-:W0:Y:S07]  /*00a0*/  LDCU.64 UR12, c[0x0][0x358] ;  /* 0x00006b00ff0c77ac */ /* 0x000e2e0008000a00 */
[----:B------:R-:W-:Y:S05]  /*00b0*/  BRA.U !UP0, `(.L_x_0) ;  /* 0x0000000908dc7547 */ /* 0x000fea000b800000 */
[----:B------:R-:W-:Y:S02]  /*00c0*/  UISETP.GE.U32.AND UP1, UPT, UR11, 0x10, UPT ;  /* 0x000000100b00788c */ /* 0x000fe4000bf26070 */
[----:B------:R-:W-:Y:S01]  /*00d0*/  IMAD R6, R0, UR11, RZ ;  /* 0x0000000b00067c24 */ /* 0x000fe2000f8e02ff */
[----:B------:R-:W-:Y:S01]  /*00e0*/  ULOP3.LUT UR8, UR11, 0xf, URZ, 0xc0, !UPT ;  /* 0x0000000f0b087892 */ /* 0x000fe2000f8ec0ff */
[----:B------:R-:W-:Y:S02]  /*00f0*/  MOV R13, RZ ;  /* 0x000000ff000d7202 */ /* 0x000fe40000000f00 */
[----:B------:R-:W-:Y:S01]  /*0100*/  MOV R7, RZ ;  /* 0x000000ff00077202 */ /* 0x000fe20000000f00 */
[----:B------:R-:W-:Y:S02]  /*0110*/  UISETP.NE.AND UP0, UPT, UR8, URZ, UPT ;  /* 0x000000ff0800728c */ /* 0x000fe4000bf05270 */
[----:B------:R-:W-:Y:S09]  /*0120*/  BRA.U !UP1, `(.L_x_1) ;  /* 0x0000000509587547 */ /* 0x000ff2000b800000 */
[----:B------:R-:W1:Y:S01]  /*0130*/  LDCU.64 UR4, c[0x0][0x390] ;  /* 0x00007200ff0477ac */ /* 0x000e620008000a00 */
[----:B------:R-:W-:Y:S02]  /*0140*/  MOV R13, RZ ;  /* 0x000000ff000d7202 */ /* 0x000fe40000000f00 */
[----:B------:R-:W-:Y:S01]  /*0150*/  MOV R8, R6 ;  /* 0x0000000600087202 */ /* 0x000fe20000000f00 */
[----:B------:R-:W2:Y:S01]  /*0160*/  LDCU.64 UR6, c[0x0][0x388] ;  /* 0x00007100ff0677ac */ /* 0x000ea20008000a00 */
[----:B------:R-:W-:-:S04]  /*0170*/  ULOP3.LUT UR9, UR11, 0x7ffffff0, URZ, 0xc0, !UPT ;  /* 0x7ffffff00b097892 */ /* 0x000fc8000f8ec0ff */
[----:B------:R-:W-:Y:S02]  /*0180*/  UIADD3 UR10, UPT, UPT, -UR9, URZ, URZ ;  /* 0x000000ff090a7290 */ /* 0x000fe4000fffe1ff */
[----:B------:R-:W-:Y:S01]  /*0190*/  MOV R7, UR9 ;  /* 0x0000000900077c02 */ /* 0x000fe20008000f00 */
[----:B-1----:R-:W-:-:S04]  /*01a0*/  UIADD3 UR4, UP2, UPT, UR4, 0x20, URZ ;  /* 0x0000002004047890 */ /* 0x002fc8000ff5e0ff */
[----:B------:R-:W-:Y:S02]  /*01b0*/  UIADD3.X UR5, UPT, UPT, URZ, UR5, URZ, UP2, !UPT ;  /* 0x00000005ff057290 */ /* 0x000fe400097fe4ff */
[----:B--2---:R-:W-:Y:S01]  /*01c0*/  UIADD3 UR6, UP1, UPT, UR6, 0x20, URZ ;  /* 0x0000002006067890 */ /* 0x004fe2000ff3e0ff */
[----:B------:R-:W-:-:S03]  /*01d0*/  MOV R2, UR4 ;  /* 0x0000000400027c02 */ /* 0x000fc60008000f00 */
[----:B------:R-:W-:Y:S01]  /*01e0*/  MOV R3, UR5 ;  /* 0x0000000500037c02 */ /* 0x000fe20008000f00 */
[----:B------:R-:W-:-:S12]  /*01f0*/  UIADD3.X UR7, UPT, UPT, URZ, UR7, URZ, UP1, !UPT ;  /* 0x00000007ff077290 */ /* 0x000fd80008ffe4ff */
.L_x_2:
[----:B------:R-:W-:Y:S01]  /*0200*/  MOV R4, UR6 ;  /* 0x0000000600047c02 */ /* 0x000fe20008000f00 */
[----:B0-----:R-:W2:Y:S01]  /*0210*/  LDG.E R10, desc[UR12][R2.64+-0x20] ;  /* 0xffffe00c020a7981 */ /* 0x001ea2000c1e1900 */
[----:B------:R-:W-:-:S03]  /*0220*/  MOV R5, UR7 ;  /* 0x0000000700057c02 */ /* 0x000fc60008000f00 */
[----:B------:R-:W3:Y:S01]  /*0230*/  LDG.E R25, desc[UR12][R2.64+-0x1c] ;  /* 0xffffe40c02197981 */ /* 0x000ee2000c1e1900 */
[----:B------:R-:W-:-:S03]  /*0240*/  IMAD.WIDE R4, R8, 0x4, R4 ;  /* 0x0000000408047825 */ /* 0x000fc600078e0204 */
[----:B------:R-:W4:Y:S04]  /*0250*/  LDG.E R15, desc[UR12][R2.64+-0x18] ;  /* 0xffffe80c020f7981 */ /* 0x000f28000c1e1900 */
[----:B------:R-:W2:Y:S04]  /*0260*/  LDG.E R9, desc[UR12][R4.64+-0x20] ;  /* 0xffffe00c04097981 */ /* 0x000ea8000c1e1900 */
[----:B------:R-:W3:Y:S04]  /*0270*/  LDG.E R24, desc[UR12][R4.64+-0x1c] ;  /* 0xffffe40c04187981 */ /* 0x000ee8000c1e1900 */
[----:B------:R-:W4:Y:S04]  /*0280*/  LDG.E R16, desc[UR12][R4.64+-0x18] ;  /* 0xffffe80c04107981 */ /* 0x000f28000c1e1900 */
[----:B------:R-:W5:Y:S04]  /*0290*/  LDG.E R17, desc[UR12][R2.64+-0x14] ;  /* 0xffffec0c02117981 */ /* 0x000f68000c1e1900 */
        /* <DEDUP_REMOVED lines=8> */
[----:B------:R-:W5:Y:S01]  /*0320*/  LDG.E R26, desc[UR12][R2.64+0x1c] ;  /* 0x00001c0c021a7981 */ /* 0x000f62000c1e1900 */
[----:B--2---:R-:W-:-:S03]  /*0330*/  FADD R14, R9, R10 ;  /* 0x0000000a090e7221 */ /* 0x004fc60000000000 */
[----:B------:R-:W2:Y:S01]  /*0340*/  LDG.E R9, desc[UR12][R2.64+-0x4] ;  /* 0xfffffc0c02097981 */ /* 0x000ea2000c1e1900 */
[----:B------:R-:W-:Y:S01]  /*0350*/  FADD R23, R14, R13 ;  /* 0x0000000d0e177221 */ /* 0x000fe20000000000 */
[----:B---3--:R-:W-:Y:S02]  /*0360*/  FADD R24, R24, R25 ;  /* 0x0000001918187221 */ /* 0x008fe40000000000 */
[----:B------:R-:W2:Y:S02]  /*0370*/  LDG.E R10, desc[UR12][R4.64+-0x4] ;  /* 0xfffffc0c040a7981 */ /* 0x000ea4000c1e1900 */
[----:B------:R-:W-:Y:S01]  /*0380*/  FADD R23, R23, R24 ;  /* 0x0000001817177221 */ /* 0x000fe20000000000 */
[----:B----4-:R-:W-:Y:S01]  /*0390*/  FADD R24, R16, R15 ;  /* 0x0000000f10187221 */ /* 0x010fe20000000000 */
[----:B------:R-:W3:Y:S04]  /*03a0*/  LDG.E R14, desc[UR12][R2.64] ;  /* 0x0000000c020e7981 */ /* 0x000ee8000c1e1900 */
[----:B------:R-:W3:Y:S01]  /*03b0*/  LDG.E R13, desc[UR12][R4.64] ;  /* 0x0000000c040d7981 */ /* 0x000ee2000c1e1900 */
[----:B------:R-:W-:Y:S01]  /*03c0*/  FADD R23, R23, R24 ;  /* 0x0000001817177221 */ /* 0x000fe20000000000 */
[----:B-----5:R-:W-:-:S02]  /*03d0*/  FADD R24, R18, R17 ;  /* 0x0000001112187221 */ /* 0x020fc40000000000 */
[----:B------:R-:W4:Y:S04]  /*03e0*/  LDG.E R15, desc[UR12][R2.64+0x4] ;  /* 0x0000040c020f7981 */ /* 0x000f28000c1e1900 */
[----:B------:R-:W4:Y:S01]  /*03f0*/  LDG.E R16, desc[UR12][R4.64+0x4] ;  /* 0x0000040c04107981 */ /* 0x000f22000c1e1900 */
[----:B------:R-:W-:Y:S01]  /*0400*/  FADD R23, R23, R24 ;  /* 0x0000001817177221 */ /* 0x000fe20000000000 */
[----:B------:R-:W-:Y:S02]  /*0410*/  FADD R24, R20, R19 ;  /* 0x0000001314187221 */ /* 0x000fe40000000000 */
[----:B------:R-:W5:Y:S04]  /*0420*/  LDG.E R17, desc[UR12][R2.64+0x8] ;  /* 0x0000080c02117981 */ /* 0x000f68000c1e1900 */
[----:B------:R-:W5:Y:S01]  /*0430*/  LDG.E R18, desc[UR12][R4.64+0x8] ;  /* 0x0000080c04127981 */ /* 0x000f62000c1e1900 */
[----:B------:R-:W-:Y:S01]  /*0440*/  FADD R23, R23, R24 ;  /* 0x0000001817177221 */ /* 0x000fe20000000000 */
[----:B------:R-:W-:-:S02]  /*0450*/  FADD R24, R22, R21 ;  /* 0x0000001516187221 */ /* 0x000fc40000000000 */
[----:B------:R-:W5:Y:S04]  /*0460*/  LDG.E R19, desc[UR12][R2.64+0xc] ;  /* 0x00000c0c02137981 */ /* 0x000f68000c1e1900 */
[----:B------:R-:W5:Y:S01]  /*0470*/  LDG.E R20, desc[UR12][R4.64+0xc] ;  /* 0x00000c0c04147981 */ /* 0x000f62000c1e1900 */
[----:B------:R-:W-:-:S03]  /*0480*/  FADD R23, R23, R24 ;  /* 0x0000001817177221 */ /* 0x000fc60000000000 */
[----:B------:R-:W5:Y:S04]  /*0490*/  LDG.E R21, desc[UR12][R2.64+0x10] ;  /* 0x0000100c02157981 */ /* 0x000f68000c1e1900 */
[----:B------:R-:W5:Y:S01]  /*04a0*/  LDG.E R22, desc[UR12][R4.64+0x10] ;  /* 0x0000100c04167981 */ /* 0x000f62000c1e1900 */
[----:B------:R-:W-:-:S03]  /*04b0*/  FADD R28, R11, R12 ;  /* 0x0000000c0b1c7221 */ /* 0x000fc60000000000 */
[----:B------:R-:W5:Y:S04]  /*04c0*/  LDG.E R24, desc[UR12][R2.64+0x14] ;  /* 0x0000140c02187981 */ /* 0x000f68000c1e1900 */
[----:B------:R-:W5:Y:S04]  /*04d0*/  LDG.E R25, desc[UR12][R4.64+0x14] ;  /* 0x0000140c04197981 */ /* 0x000f68000c1e1900 */
[----:B------:R0:W5:Y:S04]  /*04e0*/  LDG.E R11, desc[UR12][R2.64+0x18] ;  /* 0x0000180c020b7981 */ /* 0x000168000c1e1900 */
[----:B------:R-:W5:Y:S01]  /*04f0*/  LDG.E R12, desc[UR12][R4.64+0x18] ;  /* 0x0000180c040c7981 */ /* 0x000f62000c1e1900 */
[----:B------:R-:W-:Y:S01]  /*0500*/  FADD R23, R23, R28 ;  /* 0x0000001c17177221 */ /* 0x000fe20000000000 */
[----:B------:R-:W-:-:S04]  /*0510*/  UIADD3 UR10, UPT, UPT, UR10, 0x10, URZ ;  /* 0x000000100a0a7890 */ /* 0x000fc8000fffe0ff */
[----:B------:R-:W-:Y:S01]  /*0520*/  UISETP.NE.AND UP1, UPT, UR10, URZ, UPT ;  /* 0x000000ff0a00728c */ /* 0x000fe2000bf25270 */
[----:B0-----:R-:W-:Y:S01]  /*0530*/  IADD3 R2, P0, PT, R2, 0x40, RZ ;  /* 0x0000004002027810 */ /* 0x001fe20007f1e0ff */
[----:B------:R-:W-:Y:S01]  /*0540*/  FADD R27, R27, R26 ;  /* 0x0000001a1b1b7221 */ /* 0x000fe20000000000 */
[----:B------:R-:W-:Y:S02]  /*0550*/  IADD3 R8, PT, PT, R8, 0x10, RZ ;  /* 0x0000001008087810 */ /* 0x000fe40007ffe0ff */
[----:B------:R-:W-:Y:S01]  /*0560*/  IADD3.X R3, PT, PT, RZ, R3, RZ, P0, !PT ;  /* 0x00000003ff037210 */ /* 0x000fe200007fe4ff */
[----:B--2---:R-:W-:-:S04]  /*0570*/  FADD R10, R10, R9 ;  /* 0x000000090a0a7221 */ /* 0x004fc80000000000 */
[----:B------:R-:W-:Y:S01]  /*0580*/  FADD R10, R23, R10 ;  /* 0x0000000a170a7221 */ /* 0x000fe20000000000 */
[----:B---3--:R-:W-:-:S04]  /*0590*/  FADD R13, R13, R14 ;  /* 0x0000000e0d0d7221 */ /* 0x008fc80000000000 */
[----:B------:R-:W-:Y:S01]  /*05a0*/  FADD R10, R10, R13 ;  /* 0x0000000d0a0a7221 */ /* 0x000fe20000000000 */
[----:B----4-:R-:W-:-:S04]  /*05b0*/  FADD R15, R16, R15 ;  /* 0x0000000f100f7221 */ /* 0x010fc80000000000 */
[----:B------:R-:W-:Y:S01]  /*05c0*/  FADD R10, R10, R15 ;  /* 0x0000000f0a0a7221 */ /* 0x000fe20000000000 */
[----:B-----5:R-:W-:-:S04]  /*05d0*/  FADD R17, R18, R17 ;  /* 0x0000001112117221 */ /* 0x020fc80000000000 */
[----:B------:R-:W-:Y:S01]  /*05e0*/  FADD R10, R10, R17 ;  /* 0x000000110a0a7221 */ /* 0x000fe20000000000 */
[----:B------:R-:W-:-:S04]  /*05f0*/  FADD R19, R20, R19 ;  /* 0x0000001314137221 */ /* 0x000fc80000000000 */
[----:B------:R-:W-:Y:S01]  /*0600*/  FADD R10, R10, R19 ;  /* 0x000000130a0a7221 */ /* 0x000fe20000000000 */
[----:B------:R-:W-:-:S04]  /*0610*/  FADD R21, R22, R21 ;  /* 0x0000001516157221 */ /* 0x000fc80000000000 */
[----:B------:R-:W-:Y:S01]  /*0620*/  FADD R10, R10, R21 ;  /* 0x000000150a0a7221 */ /* 0x000fe20000000000 */
[----:B------:R-:W-:-:S04]  /*0630*/  FADD R25, R25, R24 ;  /* 0x0000001819197221 */ /* 0x000fc80000000000 */
[----:B------:R-:W-:Y:S01]  /*0640*/  FADD R10, R10, R25 ;  /* 0x000000190a0a7221 */ /* 0x000fe20000000000 */
[----:B------:R-:W-:-:S04]  /*0650*/  FADD R11, R12, R11 ;  /* 0x0000000b0c0b7221 */ /* 0x000fc80000000000 */
[----:B------:R-:W-:-:S04]  /*0660*/  FADD R10, R10, R11 ;  /* 0x0000000b0a0a7221 */ /* 0x000fc80000000000 */
[----:B------:R-:W-:Y:S01]  /*0670*/  FADD R13, R10, R27 ;  /* 0x0000001b0a0d7221 */ /* 0x000fe20000000000 */
[----:B------:R-:W-:Y:S06]  /*0680*/  BRA.U UP1, `(.L_x_2) ;  /* 0xfffffff901dc7547 */ /* 0x000fec000b83ffff */
.L_x_1:
[----:B------:R-:W-:Y:S05]  /*0690*/  BRA.U !UP0, `(.L_x_0) ;  /* 0x0000000508647547 */ /* 0x000fea000b800000 */
[----:B------:R-:W-:Y:S02]  /*06a0*/  UISETP.GE.U32.AND UP0, UPT, UR8, 0x8, UPT ;  /* 0x000000080800788c */ /* 0x000fe4000bf06070 */
[----:B------:R-:W-:-:S04]  /*06b0*/  ULOP3.LUT UR5, UR11, 0x7, URZ, 0xc0, !UPT ;  /* 0x000000070b057892 */ /* 0x000fc8000f8ec0ff */
[----:B------:R-:W-:-:S03]  /*06c0*/  UISETP.NE.AND UP1, UPT, UR5, URZ, UPT ;  /* 0x000000ff0500728c */ /* 0x000fc6000bf25270 */
[----:B------:R-:W-:Y:S08]  /*06d0*/  BRA.U !UP0, `(.L_x_3) ;  /* 0x0000000108987547 */ /* 0x000ff0000b800000 */
[----:B------:R-:W1:Y:S01]  /*06e0*/  LDC.64 R4, c[0x0][0x388] ;  /* 0x0000e200ff047b82 */ /* 0x000e620000000a00 */
[----:B------:R-:W-:-:S07]  /*06f0*/  IADD3 R9, PT, PT, R6, R7, RZ ;  /* 0x0000000706097210 */ /* 0x000fce0007ffe0ff */
[----:B------:R-:W2:Y:S01]  /*0700*/  LDC.64 R2, c[0x0][0x390] ;  /* 0x0000e400ff027b82 */ /* 0x000ea20000000a00 */
[----:B-1----:R-:W-:-:S05]  /*0710*/  IMAD.WIDE R4, R9, 0x4, R4 ;  /* 0x0000000409047825 */ /* 0x002fca00078e0204 */
[----:B0-----:R-:W3:Y:S01]  /*0720*/  LDG.E R18, desc[UR12][R4.64] ;  /* 0x0000000c04127981 */ /* 0x001ee2000c1e1900 */
[----:B--2---:R-:W-:-:S03]  /*0730*/  IMAD.WIDE.U32 R2, R7, 0x4, R2 ;  /* 0x0000000407027825 */ /* 0x004fc600078e0002 */
[----:B------:R-:W2:Y:S04]  /*0740*/  LDG.E R20, desc[UR12][R4.64+0x4] ;  /* 0x0000040c04147981 */ /* 0x000ea8000c1e1900 */
[----:B------:R-:W3:Y:S04]  /*0750*/  LDG.E R21, desc[UR12][R2.64] ;  /* 0x0000000c02157981 */ /* 0x000ee8000c1e1900 */
[----:B------:R-:W2:Y:S04]  /*0760*/  LDG.E R23, desc[UR12][R2.64+0x4] ;  /* 0x0000040c02177981 */ /* 0x000ea8000c1e1900 */
[----:B------:R-:W4:Y:S04]  /*0770*/  LDG.E R22, desc[UR12][R4.64+0x8] ;  /* 0x0000080c04167981 */ /* 0x000f28000c1e1900 */
        /* <DEDUP_REMOVED lines=11> */
[----:B------:R-:W-:Y:S01]  /*0830*/  IADD3 R7, PT, PT, R7, 0x8, RZ ;  /* 0x0000000807077810 */ /* 0x000fe20007ffe0ff */
[----:B---3--:R-:W-:-:S04]  /*0840*/  FADD R18, R18, R21 ;  /* 0x0000001512127221 */ /* 0x008fc80000000000 */
[----:B------:R-:W-:Y:S01]  /*0850*/  FADD R18, R13, R18 ;  /* 0x000000120d127221 */ /* 0x000fe20000000000 */
[----:B--2---:R-:W-:-:S04]  /*0860*/  FADD R23, R20, R23 ;  /* 0x0000001714177221 */ /* 0x004fc80000000000 */
        /* <DEDUP_REMOVED lines=12> */
[----:B------:R-:W-:-:S07]  /*0930*/  FADD R13, R8, R19 ;  /* 0x00000013080d7221 */ /* 0x000fce0000000000 */
.L_x_3:
        /* <DEDUP_REMOVED lines=26> */
[----:B------:R-:W-:-:S07]  /*0ae0*/  FADD R13, R8, R17 ;  /* 0x00000011080d7221 */ /* 0x000fce0000000000 */
.L_x_4:
[----:B------:R-:W-:Y:S05]  /*0af0*/  BRA.U !UP1, `(.L_x_0) ;  /* 0x00000001094c7547 */ /* 0x000fea000b800000 */
[----:B------:R-:W1:Y:S01]  /*0b00*/  LDC.64 R4, c[0x0][0x390] ;  /* 0x0000e400ff047b82 */ /* 0x000e620000000a00 */
[----:B------:R-:W-:Y:S01]  /*0b10*/  IADD3 R9, PT, PT, R6, R7, RZ ;  /* 0x0000000706097210 */ /* 0x000fe20007ffe0ff */
[----:B------:R-:W-:-:S06]  /*0b20*/  UIADD3 UR4, UPT, UPT, -UR4, URZ, URZ ;  /* 0x000000ff04047290 */ /* 0x000fcc000fffe1ff */
[----:B------:R-:W2:Y:S01]  /*0b30*/  LDC.64 R2, c[0x0][0x388] ;  /* 0x0000e200ff027b82 */ /* 0x000ea20000000a00 */
[----:B-1----:R-:W-:-:S03]  /*0b40*/  IMAD.WIDE.U32 R4, R7, 0x4, R4 ;  /* 0x0000000407047825 */ /* 0x002fc600078e0004 */
[----:B------:R-:W-:Y:S02]  /*0b50*/  MOV R6, R4 ;  /* 0x0000000400067202 */ /* 0x000fe40000000f00 */
[----:B------:R-:W-:-:S07]  /*0b60*/  MOV R11, R5 ;  /* 0x00000005000b7202 */ /* 0x000fce0000000f00 */
.L_x_5:
[----:B--2---:R-:W-:Y:S01]  /*0b70*/  IMAD.WIDE R4, R9, 0x4, R2 ;  /* 0x0000000409047825 */ /* 0x004fe200078e0202 */
[----:B------:R-:W-:-:S05]  /*0b80*/  MOV R7, R11 ;  /* 0x0000000b00077202 */ /* 0x000fca0000000f00 */
[----:B0-----:R-:W2:Y:S04]  /*0b90*/  LDG.E R4, desc[UR12][R4.64] ;  /* 0x0000000c04047981 */ /* 0x001ea8000c1e1900 */
[----:B------:R0:W2:Y:S01]  /*0ba0*/  LDG.E R7, desc[UR12][R6.64] ;  /* 0x0000000c06077981 */ /* 0x0000a2000c1e1900 */
[----:B------:R-:W-:Y:S01]  /*0bb0*/  UIADD3 UR4, UPT, UPT, UR4, 0x1, URZ ;  /* 0x0000000104047890 */ /* 0x000fe2000fffe0ff */
[----:B------:R-:W-:-:S03]  /*0bc0*/  IADD3 R9, PT, PT, R9, 0x1, RZ ;  /* 0x0000000109097810 */ /* 0x000fc60007ffe0ff */
[----:B------:R-:W-:Y:S01]  /*0bd0*/  UISETP.NE.AND UP0, UPT, UR4, URZ, UPT ;  /* 0x000000ff0400728c */ /* 0x000fe2000bf05270 */
[----:B0-----:R-:W-:-:S04]  /*0be0*/  IADD3 R6, P0, PT, R6, 0x4, RZ ;  /* 0x0000000406067810 */ /* 0x001fc80007f1e0ff */
[----:B------:R-:W-:Y:S01]  /*0bf0*/  IADD3.X R11, PT, PT, RZ, R11, RZ, P0, !PT ;  /* 0x0000000bff0b7210 */ /* 0x000fe200007fe4ff */
[----:B--2---:R-:W-:-:S04]  /*0c00*/  FADD R8, R4, R7 ;  /* 0x0000000704087221 */ /* 0x004fc80000000000 */
[----:B------:R-:W-:Y:S01]  /*0c10*/  FADD R13, R8, R13 ;  /* 0x0000000d080d7221 */ /* 0x000fe20000000000 */
[----:B------:R-:W-:Y:S06]  /*0c20*/  BRA.U UP0, `(.L_x_5) ;  /* 0xfffffffd00d07547 */ /* 0x000fec000b83ffff */
.L_x_0:
[----:B------:R-:W1:Y:S02]  /*0c30*/  LDC.64 R2, c[0x0][0x398] ;  /* 0x0000e600ff027b82 */ /* 0x000e640000000a00 */
[----:B-1----:R-:W-:-:S05]  /*0c40*/  IMAD.WIDE R2, R0, 0x4, R2 ;  /* 0x0000000400027825 */ /* 0x002fca00078e0202 */
[----:B0-----:R-:W-:Y:S01]  /*0c50*/  STG.E desc[UR12][R2.64], R13 ;  /* 0x0000000d02007986 */ /* 0x001fe2000c10190c */
[----:B------:R-:W-:Y:S05]  /*0c60*/  EXIT ;  /* 0x000000000000794d */ /* 0x000fea0003800000 */
.L_x_6:
[----:B------:R-:W-:-:S00]  /*0c70*/  BRA `(.L_x_6) ;  /* 0xfffffffc00fc7947 */ /* 0x000fc0000383ffff */
[----:B------:R-:W-:-:S00]  /*0c80*/  NOP ;  /* 0x0000000000007918 */ /* 0x000fc00000000000 */
[----:B------:R-:W-:-:S00]  /*0c90*/  NOP ;  /* 0x0000000000007918 */ /* 0x000fc00000000000 */
[----:B------:R-:W-:-:S00]  /*0ca0*/  NOP ;  /* 0x0000000000007918 */ /* 0x000fc00000000000 */
[----:B------:R-:W-:-:S00]  /*0cb0*/  NOP ;  /* 0x0000000000007918 */ /* 0x000fc00000000000 */
[----:B------:R-:W-:-:S00]  /*0cc0*/  NOP ;  /* 0x0000000000007918 */ /* 0x000fc00000000000 */
[----:B------:R-:W-:-:S00]  /*0cd0*/  NOP ;  /* 0x0000000000007918 */ /* 0x000fc00000000000 */
[----:B------:R-:W-:-:S00]  /*0ce0*/  NOP ;  /* 0x0000000000007918 */ /* 0x000fc00000000000 */
[----:B------:R-:W-:-:S00]  /*0cf0*/  NOP ;  /* 0x0000000000007918 */ /* 0x000fc00000000000 */
.L_x_20:


//--------------------- .text._Z11mat_add_coliPfS_S_ --------------------------
	.section	.text._Z11mat_add_coliPfS_S_,"ax",@progbits
	.align	128
        .global         _Z11mat_add_coliPfS_S_
        .type           _Z11mat_add_coliPfS_S_,@function
        .size           _Z11mat_add_coliPfS_S_,(.L_x_21 - _Z11mat_add_coliPfS_S_)
        .other          _Z11mat_add_coliPfS_S_,@"STO_CUDA_ENTRY STV_DEFAULT"
_Z11mat_add_coliPfS_S_:
.text._Z11mat_add_coliPfS_S_:
[----:B------:R-:W-:Y:S01]  /*0000*/  LDC R1, c[0x0][0x37c] ;  /* 0x0000df00ff017b82 */ /* 0x000fe20000000800 */
[----:B------:R-:W0:Y:S07]  /*0010*/  S2R R0, SR_TID.Y ;  /* 0x0000000000007919 */ /* 0x000e2e0000002200 */
[----:B------:R-:W0:Y:S08]  /*0020*/  S2UR UR4, SR_CTAID.Y ;  /* 0x00000000000479c3 */ /* 0x000e300000002600 */
[----:B------:R-:W0:Y:S08]  /*0030*/  LDC R3, c[0x0][0x364] ;  /* 0x0000d900ff037b82 */ /* 0x000e300000000800 */
[----:B------:R-:W1:Y:S01]  /*0040*/  LDC R2, c[0x0][0x380] ;  /* 0x0000e000ff027b82 */ /* 0x000e620000000800 */
[----:B0-----:R-:W-:Y:S01]  /*0050*/  IMAD R3, R3, UR4, R0 ;  /* 0x0000000403037c24 */ /* 0x001fe2000f8e0200 */
[----:B-1----:R-:W-:-:S04]  /*0060*/  ISETP.GE.AND P0, PT, R2, 0x1, PT ;  /* 0x000000010200780c */ /* 0x002fc80003f06270 */
[----:B------:R-:W-:-:S13]  /*0070*/  ISETP.GE.OR P0, PT, R3, R2, !P0 ;  /* 0x000000020300720c */ /* 0x000fda0004706670 */
[----:B------:R-:W-:Y:S05]  /*0080*/  @P0 EXIT ;  /* 0x000000000000094d */ /* 0x000fea0003800000 */
[C---:B------:R-:W-:Y:S01]  /*0090*/  ISETP.GE.U32.AND P1, PT, R2.reuse, 0x10, PT ;  /* 0x000000100200780c */ /* 0x040fe20003f26070 */
[----:B------:R-:W0:Y:S01]  /*00a0*/  LDCU.64 UR4, c[0x0][0x358] ;  /* 0x00006b00ff0477ac */ /* 0x000e220008000a00 */
[----:B------:R-:W-:Y:S01]  /*00b0*/  LOP3.LUT R14, R2, 0xf, RZ, 0xc0, !PT ;  /* 0x0000000f020e7812 */ /* 0x000fe200078ec0ff */
[----:B------:R-:W-:Y:S02]  /*00c0*/  IMAD R0, R3, R2, RZ ;  /* 0x0000000203007224 */ /* 0x000fe400078e02ff */
[----:B------:R-:W-:Y:S01]  /*00d0*/  IMAD.MOV.U32 R3, RZ, RZ, RZ ;  /* 0x000000ffff037224 */ /* 0x000fe200078e00ff */
[----:B------:R-:W-:-:S07]  /*00e0*/  ISETP.NE.AND P0, PT, R14, RZ, PT ;  /* 0x000000ff0e00720c */ /* 0x000fce0003f05270 */
[----:B------:R-:W-:Y:S06]  /*00f0*/  @!P1 BRA `(.L_x_7) ;  /* 0x0000000400689947 */ /* 0x000fec0003800000 */
[----:B------:R-:W1:Y:S01]  /*0100*/  LDCU.128 UR8, c[0x0][0x390] ;  /* 0x00007200ff0877ac */ /* 0x000e620008000c00 */
[----:B------:R-:W-:Y:S02]  /*0110*/  HFMA2 R4, -RZ, RZ, 0, 1.9073486328125e-06 ;  /* 0x00000020ff047431 */ /* 0x000fe400000001ff */
[----:B------:R-:W-:Y:S01]  /*0120*/  IMAD.MOV.U32 R5, RZ, RZ, 0x0 ;  /* 0x00000000ff057424 */ /* 0x000fe200078e00ff */
[----:B------:R-:W-:Y:S01]  /*0130*/  LOP3.LUT R3, R2, 0x7ffffff0, RZ, 0xc0, !PT ;  /* 0x7ffffff002037812 */ /* 0x000fe200078ec0ff */
[----:B------:R-:W2:Y:S03]  /*0140*/  LDCU.64 UR6, c[0x0][0x388] ;  /* 0x00007100ff0677ac */ /* 0x000ea60008000a00 */
[----:B------:R-:W-:Y:S01]  /*0150*/  IADD3 R10, PT, PT, -R3, RZ, RZ ;  /* 0x000000ff030a7210 */ /* 0x000fe20007ffe1ff */
[----:B------:R-:W-:-:S03]  /*0160*/  IMAD.WIDE.U32 R4, R0, 0x4, R4 ;  /* 0x0000000400047825 */ /* 0x000fc600078e0004 */
[C---:B-1----:R-:W-:Y:S02]  /*0170*/  IADD3 R13, P1, PT, R4.reuse, UR10, RZ ;  /* 0x0000000a040d7c10 */ /* 0x042fe4000ff3e0ff */
[C---:B------:R-:W-:Y:S02]  /*0180*/  IADD3 R11, P2, PT, R4.reuse, UR8, RZ ;  /* 0x00000008040b7c10 */ /* 0x040fe4000ff5e0ff */
[----:B--2---:R-:W-:Y:S02]  /*0190*/  IADD3 R4, P3, PT, R4, UR6, RZ ;  /* 0x0000000604047c10 */ /* 0x004fe4000ff7e0ff */
[C---:B------:R-:W-:Y:S02]  /*01a0*/  IADD3.X R16, PT, PT, R5.reuse, UR11, RZ, P1, !PT ;  /* 0x0000000b05107c10 */ /* 0x040fe40008ffe4ff */
[C---:B------:R-:W-:Y:S02]  /*01b0*/  IADD3.X R12, PT, PT, R5.reuse, UR9, RZ, P2, !PT ;  /* 0x00000009050c7c10 */ /* 0x040fe400097fe4ff */
[----:B------:R-:W-:-:S07]  /*01c0*/  IADD3.X R5, PT, PT, R5, UR7, RZ, P3, !PT ;  /* 0x0000000705057c10 */ /* 0x000fce0009ffe4ff */
.L_x_8:
[----:B------:R-:W-:Y:S01]  /*01d0*/  IMAD.MOV.U32 R6, RZ, RZ, R11 ;  /* 0x000000ffff067224 */ /* 0x000fe200078e000b */
[----:B------:R-:W-:Y:S01]  /*01e0*/  MOV R7, R12 ;  /* 0x0000000c00077202 */ /* 0x000fe20000000f00 */
[----:B0-2---:R-:W2:Y:S04]  /*01f0*/  LDG.E R8, desc[UR4][R4.64+-0x20] ;  /* 0xffffe00404087981 */ /* 0x005ea8000c1e1900 */
[----:B------:R-:W2:Y:S02]  /*0200*/  LDG.E R9, desc[UR4][R6.64+-0x20] ;  /* 0xffffe00406097981 */ /* 0x000ea4000c1e1900 */
[----:B--2---:R-:W-:Y:S01]  /*0210*/  FADD R11, R8, R9 ;  /* 0x00000009080b7221 */ /* 0x004fe20000000000 */
[----:B------:R-:W-:Y:S01]  /*0220*/  IMAD.MOV.U32 R8, RZ, RZ, R13 ;  /* 0x000000ffff087224 */ /* 0x000fe200078e000d */
[----:B------:R-:W-:-:S05]  /*0230*/  MOV R9, R16 ;  /* 0x0000001000097202 */ /* 0x000fca0000000f00 */
[----:B------:R0:W-:Y:S04]  /*0240*/  STG.E desc[UR4][R8.64+-0x20], R11 ;  /* 0xffffe00b08007986 */ /* 0x0001e8000c101904 */
[----:B------:R-:W2:Y:S04]  /*0250*/  LDG.E R12, desc[UR4][R4.64+-0x1c] ;  /* 0xffffe404040c7981 */ /* 0x000ea8000c1e1900 */
[----:B------:R-:W2:Y:S02]  /*0260*/  LDG.E R13, desc[UR4][R6.64+-0x1c] ;  /* 0xffffe404060d7981 */ /* 0x000ea4000c1e1900 */
[----:B--2---:R-:W-:-:S05]  /*0270*/  FADD R13, R12, R13 ;  /* 0x0000000d0c0d7221 */ /* 0x004fca0000000000 */
[----:B------:R1:W-:Y:S04]  /*0280*/  STG.E desc[UR4][R8.64+-0x1c], R13 ;  /* 0xffffe40d08007986 */ /* 0x0003e8000c101904 */
[----:B------:R-:W2:Y:S04]  /*0290*/  LDG.E R12, desc[UR4][R4.64+-0x18] ;  /* 0xffffe804040c7981 */ /* 0x000ea8000c1e1900 */
[----:B------:R-:W2:Y:S02]  /*02a0*/  LDG.E R15, desc[UR4][R6.64+-0x18] ;  /* 0xffffe804060f7981 */ /* 0x000ea4000c1e1900 */
[----:B--2---:R-:W-:-:S05]  /*02b0*/  FADD R15, R12, R15 ;  /* 0x0000000f0c0f7221 */ /* 0x004fca0000000000 */
[----:B------:R2:W-:Y:S04]  /*02c0*/  STG.E desc[UR4][R8.64+-0x18], R15 ;  /* 0xffffe80f08007986 */ /* 0x0005e8000c101904 */
[----:B------:R-:W3:Y:S04]  /*02d0*/  LDG.E R12, desc[UR4][R4.64+-0x14] ;  /* 0xffffec04040c7981 */ /* 0x000ee8000c1e1900 */
[----:B------:R-:W3:Y:S02]  /*02e0*/  LDG.E R17, desc[UR4][R6.64+-0x14] ;  /* 0xffffec0406117981 */ /* 0x000ee4000c1e1900 */
[----:B---3--:R-:W-:-:S05]  /*02f0*/  FADD R17, R12, R17 ;  /* 0x000000110c117221 */ /* 0x008fca0000000000 */
[----:B------:R3:W-:Y:S04]  /*0300*/  STG.E desc[UR4][R8.64+-0x14], R17 ;  /* 0xffffec1108007986 */ /* 0x0007e8000c101904 */
[----:B0-----:R-:W4:Y:S04]  /*0310*/  LDG.E R11, desc[UR4][R4.64+-0x10] ;  /* 0xfffff004040b7981 */ /* 0x001f28000c1e1900 */
[----:B------:R-:W4:Y:S02]  /*0320*/  LDG.E R12, desc[UR4][R6.64+-0x10] ;  /* 0xfffff004060c7981 */ /* 0x000f24000c1e1900 */
[----:B----4-:R-:W-:-:S05]  /*0330*/  FADD R11, R11, R12 ;  /* 0x0000000c0b0b7221 */ /* 0x010fca0000000000 */
[----:B------:R0:W-:Y:S04]  /*0340*/  STG.E desc[UR4][R8.64+-0x10], R11 ;  /* 0xfffff00b08007986 */ /* 0x0001e8000c101904 */
[----:B------:R-:W4:Y:S04]  /*0350*/  LDG.E R12, desc[UR4][R4.64+-0xc] ;  /* 0xfffff404040c7981 */ /* 0x000f28000c1e1900 */
[----:B-1----:R-:W4:Y:S02]  /*0360*/  LDG.E R13, desc[UR4][R6.64+-0xc] ;  /* 0xfffff404060d7981 */ /* 0x002f24000c1e1900 */
[----:B----4-:R-:W-:-:S05]  /*0370*/  FADD R13, R12, R13 ;  /* 0x0000000d0c0d7221 */ /* 0x010fca0000000000 */
[----:B------:R1:W-:Y:S04]  /*0380*/  STG.E desc[UR4][R8.64+-0xc], R13 ;  /* 0xfffff40d08007986 */ /* 0x0003e8000c101904 */
[----:B------:R-:W4:Y:S04]  /*0390*/  LDG.E R12, desc[UR4][R4.64+-0x8] ;  /* 0xfffff804040c7981 */ /* 0x000f28000c1e1900 */
[----:B--2---:R-:W4:Y:S02]  /*03a0*/  LDG.E R15, desc[UR4][R6.64+-0x8] ;  /* 0xfffff804060f7981 */ /* 0x004f24000c1e1900 */
[----:B----4-:R-:W-:-:S05]  /*03b0*/  FADD R15, R12, R15 ;  /* 0x0000000f0c0f7221 */ /* 0x010fca0000000000 */
[----:B------:R2:W-:Y:S04]  /*03c0*/  STG.E desc[UR4][R8.64+-0x8], R15 ;  /* 0xfffff80f08007986 */ /* 0x0005e8000c101904 */
[----:B------:R-:W4:Y:S04]  /*03d0*/  LDG.E R12, desc[UR4][R4.64+-0x4] ;  /* 0xfffffc04040c7981 */ /* 0x000f28000c1e1900 */
[----:B---3--:R-:W4:Y:S02]  /*03e0*/  LDG.E R17, desc[UR4][R6.64+-0x4] ;  /* 0xfffffc0406117981 */ /* 0x008f24000c1e1900 */
[----:B----4-:R-:W-:-:S05]  /*03f0*/  FADD R17, R12, R17 ;  /* 0x000000110c117221 */ /* 0x010fca0000000000 */
        /* <DEDUP_REMOVED lines=26> */
[----:B--2---:R-:W4:Y:S01]  /*05a0*/  LDG.E R15, desc[UR4][R6.64+0x18] ;  /* 0x00001804060f7981 */ /* 0x004f22000c1e1900 */
[----:B------:R-:W-:Y:S02]  /*05b0*/  VIADD R10, R10, 0x10 ;  /* 0x000000100a0a7836 */ /* 0x000fe40000000000 */
[----:B----4-:R-:W-:-:S05]  /*05c0*/  FADD R15, R12, R15 ;  /* 0x0000000f0c0f7221 */ /* 0x010fca0000000000 */
[----:B------:R2:W-:Y:S04]  /*05d0*/  STG.E desc[UR4][R8.64+0x18], R15 ;  /* 0x0000180f08007986 */ /* 0x0005e8000c101904 */
[----:B------:R4:W5:Y:S04]  /*05e0*/  LDG.E R12, desc[UR4][R4.64+0x1c] ;  /* 0x00001c04040c7981 */ /* 0x000968000c1e1900 */
[----:B---3--:R-:W5:Y:S01]  /*05f0*/  LDG.E R17, desc[UR4][R6.64+0x1c] ;  /* 0x00001c0406117981 */ /* 0x008f62000c1e1900 */
[----:B------:R-:W-:Y:S02]  /*0600*/  ISETP.NE.AND P1, PT, R10, RZ, PT ;  /* 0x000000ff0a00720c */ /* 0x000fe40003f25270 */
[----:B0-----:R-:W-:-:S02]  /*0610*/  IADD3 R11, P3, PT, R6, 0x40, RZ ;  /* 0x00000040060b7810 */ /* 0x001fc40007f7e0ff */
[----:B-1----:R-:W-:Y:S02]  /*0620*/  IADD3 R13, P2, PT, R8, 0x40, RZ ;  /* 0x00000040080d7810 */ /* 0x002fe40007f5e0ff */
[----:B----4-:R-:W-:Y:S02]  /*0630*/  IADD3 R4, P4, PT, R4, 0x40, RZ ;  /* 0x0000004004047810 */ /* 0x010fe40007f9e0ff */
[----:B------:R-:W-:Y:S02]  /*0640*/  IADD3.X R16, PT, PT, RZ, R9, RZ, P2, !PT ;  /* 0x00000009ff107210 */ /* 0x000fe400017fe4ff */
[----:B------:R-:W-:Y:S01]  /*0650*/  IADD3.X R5, PT, PT, RZ, R5, RZ, P4, !PT ;  /* 0x00000005ff057210 */ /* 0x000fe200027fe4ff */
[----:B-----5:R-:W-:Y:S01]  /*0660*/  FADD R17, R12, R17 ;  /* 0x000000110c117221 */ /* 0x020fe20000000000 */
[----:B------:R-:W-:-:S04]  /*0670*/  IMAD.X R12, RZ, RZ, R7, P3 ;  /* 0x000000ffff0c7224 */ /* 0x000fc800018e0607 */
[----:B------:R2:W-:Y:S01]  /*0680*/  STG.E desc[UR4][R8.64+0x1c], R17 ;  /* 0x00001c1108007986 */ /* 0x0005e2000c101904 */
[----:B------:R-:W-:Y:S05]  /*0690*/  @P1 BRA `(.L_x_8) ;  /* 0xfffffff800cc1947 */ /* 0x000fea000383ffff */
.L_x_7:
[----:B0-----:R-:W-:Y:S05]  /*06a0*/  @!P0 EXIT ;  /* 0x000000000000894d */ /* 0x001fea0003800000 */
[----:B------:R-:W-:Y:S02]  /*06b0*/  ISETP.GE.U32.AND P1, PT, R14, 0x8, PT ;  /* 0x000000080e00780c */ /* 0x000fe40003f26070 */
[----:B------:R-:W-:-:S04]  /*06c0*/  LOP3.LUT R16, R2, 0x7, RZ, 0xc0, !PT ;  /* 0x0000000702107812 */ /* 0x000fc800078ec0ff */
[----:B------:R-:W-:-:S07]  /*06d0*/  ISETP.NE.AND P0, PT, R16, RZ, PT ;  /* 0x000000ff1000720c */ /* 0x000fce0003f05270 */
[----:B------:R-:W-:Y:S06]  /*06e0*/  @!P1 BRA `(.L_x_9) ;  /* 0x0000000000d09947 */ /* 0x000fec0003800000 */
[----:B------:R-:W0:Y:S01]  /*06f0*/  LDC.64 R10, c[0x0][0x388] ;  /* 0x0000e200ff0a7b82 */ /* 0x000e220000000a00 */
[----:B------:R-:W-:Y:S01]  /*0700*/  IMAD.IADD R5, R0, 0x1, R3 ;  /* 0x0000000100057824 */ /* 0x000fe200078e0203 */
[----:B------:R-:W1:Y:S01]  /*0710*/  LDCU.64 UR6, c[0x0][0x388] ;  /* 0x00007100ff0677ac */ /* 0x000e620008000a00 */
[----:B------:R-:W3:Y:S05]  /*0720*/  LDCU.128 UR8, c[0x0][0x390] ;  /* 0x00007200ff0877ac */ /* 0x000eea0008000c00 */
[----:B------:R-:W4:Y:S08]  /*0730*/  LDC.64 R12, c[0x0][0x390] ;  /* 0x0000e400ff0c7b82 */ /* 0x000f300000000a00 */
[----:B--2---:R-:W2:Y:S01]  /*0740*/  LDC.64 R8, c[0x0][0x398] ;  /* 0x0000e600ff087b82 */ /* 0x004ea20000000a00 */
[----:B0-----:R-:W-:-:S06]  /*0750*/  IMAD.WIDE.U32 R10, R5, 0x4, R10 ;  /* 0x00000004050a7825 */ /* 0x001fcc00078e000a */
[----:B------:R-:W5:Y:S01]  /*0760*/  LDG.E R10, desc[UR4][R10.64] ;  /* 0x000000040a0a7981 */ /* 0x000f62000c1e1900 */
[----:B----4-:R-:W-:-:S06]  /*0770*/  IMAD.WIDE.U32 R12, R5, 0x4, R12 ;  /* 0x00000004050c7825 */ /* 0x010fcc00078e000c */
[----:B------:R-:W5:Y:S01]  /*0780*/  LDG.E R13, desc[UR4][R12.64] ;  /* 0x000000040c0d7981 */ /* 0x000f62000c1e1900 */
[----:B------:R-:W-:-:S04]  /*0790*/  IADD3 R17, P1, PT, R0, R3, RZ ;  /* 0x0000000300117210 */ /* 0x000fc80007f3e0ff */
[----:B------:R-:W-:Y:S01]  /*07a0*/  IADD3.X R4, PT, PT, RZ, RZ, RZ, P1, !PT ;  /* 0x000000ffff047210 */ /* 0x000fe20000ffe4ff */
[----:B------:R-:W-:-:S03]  /*07b0*/  IMAD.SHL.U32 R14, R17, 0x4, RZ ;  /* 0x00000004110e7824 */ /* 0x000fc600078e00ff */
[----:B------:R-:W-:Y:S02]  /*07c0*/  SHF.L.U64.HI R17, R17, 0x2, R4 ;  /* 0x0000000211117819 */ /* 0x000fe40000010204 */
[C---:B-1----:R-:W-:Y:S02]  /*07d0*/  IADD3 R6, P1, PT, R14.reuse, UR6, RZ ;  /* 0x000000060e067c10 */ /* 0x042fe4000ff3e0ff */
[----:B---3--:R-:W-:Y:S02]  /*07e0*/  IADD3 R4, P2, PT, R14, UR8, RZ ;  /* 0x000000080e047c10 */ /* 0x008fe4000ff5e0ff */
[----:B------:R-:W-:Y:S01]  /*07f0*/  IADD3.X R7, PT, PT, R17, UR7, RZ, P1, !PT ;  /* 0x0000000711077c10 */ /* 0x000fe20008ffe4ff */
[----:B-----5:R-:W-:Y:S01]  /*0800*/  FADD R15, R10, R13 ;  /* 0x0000000d0a0f7221 */ /* 0x020fe20000000000 */
[----:B--2---:R-:W-:Y:S01]  /*0810*/  IMAD.WIDE.U32 R10, R5, 0x4, R8 ;  /* 0x00000004050a7825 */ /* 0x004fe200078e0008 */
[----:B------:R-:W-:-:S04]  /*0820*/  IADD3.X R5, PT, PT, R17, UR9, RZ, P2, !PT ;  /* 0x0000000911057c10 */ /* 0x000fc800097fe4ff */
[----:B------:R0:W-:Y:S04]  /*0830*/  STG.E desc[UR4][R10.64], R15 ;  /* 0x0000000f0a007986 */ /* 0x0001e8000c101904 */
[----:B------:R-:W2:Y:S04]  /*0840*/  LDG.E R12, desc[UR4][R6.64+0x4] ;  /* 0x00000404060c7981 */ /* 0x000ea8000c1e1900 */
[----:B------:R-:W2:Y:S01]  /*0850*/  LDG.E R13, desc[UR4][R4.64+0x4] ;  /* 0x00000404040d7981 */ /* 0x000ea2000c1e1900 */
[----:B------:R-:W-:-:S04]  /*0860*/  IADD3 R8, P1, PT, R14, UR10, RZ ;  /* 0x0000000a0e087c10 */ /* 0x000fc8000ff3e0ff */
[----:B------:R-:W-:Y:S01]  /*0870*/  IADD3.X R9, PT, PT, R17, UR11, RZ, P1, !PT ;  /* 0x0000000b11097c10 */ /* 0x000fe20008ffe4ff */
[----:B--2---:R-:W-:-:S05]  /*0880*/  FADD R13, R12, R13 ;  /* 0x0000000d0c0d7221 */ /* 0x004fca0000000000 */
[----:B------:R1:W-:Y:S04]  /*0890*/  STG.E desc[UR4][R8.64+0x4], R13 ;  /* 0x0000040d08007986 */ /* 0x0003e8000c101904 */
[----:B------:R-:W2:Y:S04]  /*08a0*/  LDG.E R12, desc[UR4][R6.64+0x8] ;  /* 0x00000804060c7981 */ /* 0x000ea8000c1e1900 */
[----:B------:R-:W2:Y:S02]  /*08b0*/  LDG.E R17, desc[UR4][R4.64+0x8] ;  /* 0x0000080404117981 */ /* 0x000ea4000c1e1900 */
[----:B--2---:R-:W-:-:S05]  /*08c0*/  FADD R17, R12, R17 ;  /* 0x000000110c117221 */ /* 0x004fca0000000000 */
[----:B------:R2:W-:Y:S04]  /*08d0*/  STG.E desc[UR4][R8.64+0x8], R17 ;  /* 0x0000081108007986 */ /* 0x0005e8000c101904 */
[----:B0-----:R-:W3:Y:S04]  /*08e0*/  LDG.E R10, desc[UR4][R6.64+0xc] ;  /* 0x00000c04060a7981 */ /* 0x001ee8000c1e1900 */
[----:B------:R-:W3:Y:S02]  /*08f0*/  LDG.E R11, desc[UR4][R4.64+0xc] ;  /* 0x00000c04040b7981 */ /* 0x000ee4000c1e1900 */
[----:B---3--:R-:W-:-:S05]  /*0900*/  FADD R11, R10, R11 ;  /* 0x0000000b0a0b7221 */ /* 0x008fca0000000000 */
[----:B------:R0:W-:Y:S04]  /*0910*/  STG.E desc[UR4][R8.64+0xc], R11 ;  /* 0x00000c0b08007986 */ /* 0x0001e8000c101904 */
[----:B------:R-:W3:Y:S04]  /*0920*/  LDG.E R10, desc[UR4][R6.64+0x10] ;  /* 0x00001004060a7981 */ /* 0x000ee8000c1e1900 */
[----:B------:R-:W3:Y:S02]  /*0930*/  LDG.E R15, desc[UR4][R4.64+0x10] ;  /* 0x00001004040f7981 */ /* 0x000ee4000c1e1900 */
[----:B---3--:R-:W-:-:S05]  /*0940*/  FADD R15, R10, R15 ;  /* 0x0000000f0a0f7221 */ /* 0x008fca0000000000 */
        /* <DEDUP_REMOVED lines=9> */
[----:B------:R-:W2:Y:S04]  /*09e0*/  LDG.E R10, desc[UR4][R6.64+0x1c] ;  /* 0x00001c04060a7981 */ /* 0x000ea8000c1e1900 */
[----:B0-----:R-:W2:Y:S01]  /*09f0*/  LDG.E R11, desc[UR4][R4.64+0x1c] ;  /* 0x00001c04040b7981 */ /* 0x001ea2000c1e1900 */
[----:B------:R-:W-:Y:S01]  /*0a00*/  IADD3 R3, PT, PT, R3, 0x8, RZ ;  /* 0x0000000803037810 */ /* 0x000fe20007ffe0ff */
[----:B--2---:R-:W-:-:S05]  /*0a10*/  FADD R11, R10, R11 ;  /* 0x0000000b0a0b7221 */ /* 0x004fca0000000000 */
[----:B------:R3:W-:Y:S02]  /*0a20*/  STG.E desc[UR4][R8.64+0x1c], R11 ;  /* 0x00001c0b08007986 */ /* 0x0007e4000c101904 */
.L_x_9:
[----:B------:R-:W-:Y:S05]  /*0a30*/  @!P0 EXIT ;  /* 0x000000000000894d */ /* 0x000fea0003800000 */
[----:B------:R-:W-:Y:S02]  /*0a40*/  ISETP.GE.U32.AND P1, PT, R16, 0x4, PT ;  /* 0x000000041000780c */ /* 0x000fe40003f26070 */
[----:B------:R-:W-:-:S04]  /*0a50*/  LOP3.LUT R2, R2, 0x3, RZ, 0xc0, !PT ;  /* 0x0000000302027812 */ /* 0x000fc800078ec0ff */
[----:B------:R-:W-:-:S07]  /*0a60*/  ISETP.NE.AND P0, PT, R2, RZ, PT ;  /* 0x000000ff0200720c */ /* 0x000fce0003f05270 */
[----:B------:R-:W-:Y:S06]  /*0a70*/  @!P1 BRA `(.L_x_10) ;  /* 0x0000000000909947 */ /* 0x000fec0003800000 */
[----:B------:R-:W0:Y:S01]  /*0a80*/  LDC.64 R4, c[0x0][0x388] ;  /* 0x0000e200ff047b82 */ /* 0x000e220000000a00 */
[----:B--23--:R-:W-:Y:S01]  /*0a90*/  IMAD.IADD R17, R0, 0x1, R3 ;  /* 0x0000000100117824 */ /* 0x00cfe200078e0203 */
[----:B------:R-:W1:Y:S01]  /*0aa0*/  LDCU.64 UR6, c[0x0][0x388] ;  /* 0x00007100ff0677ac */ /* 0x000e620008000a00 */
[----:B------:R-:W2:Y:S05]  /*0ab0*/  LDCU.128 UR8, c[0x0][0x390] ;  /* 0x00007200ff0877ac */ /* 0x000eaa0008000c00 */
[----:B------:R-:W3:Y:S08]  /*0ac0*/  LDC.64 R6, c[0x0][0x390] ;  /* 0x0000e400ff067b82 */ /* 0x000ef00000000a00 */
[----:B------:R-:W4:Y:S01]  /*0ad0*/  LDC.64 R12, c[0x0][0x398] ;  /* 0x0000e600ff0c7b82 */ /* 0x000f220000000a00 */
[----:B0-----:R-:W-:-:S06]  /*0ae0*/  IMAD.WIDE.U32 R8, R17, 0x4, R4 ;  /* 0x0000000411087825 */ /* 0x001fcc00078e0004 */
[----:B------:R-:W5:Y:S01]  /*0af0*/  LDG.E R8, desc[UR4][R8.64] ;  /* 0x0000000408087981 */ /* 0x000f62000c1e1900 */
[----:B---3--:R-:W-:-:S06]  /*0b00*/  IMAD.WIDE.U32 R10, R17, 0x4, R6 ;  /* 0x00000004110a7825 */ /* 0x008fcc00078e0006 */
[----:B------:R-:W5:Y:S01]  /*0b10*/  LDG.E R11, desc[UR4][R10.64] ;  /* 0x000000040a0b7981 */ /* 0x000f62000c1e1900 */
[----:B------:R-:W-:-:S04]  /*0b20*/  IADD3 R4, P1, PT, R0, R3, RZ ;  /* 0x0000000300047210 */ /* 0x000fc80007f3e0ff */
[----:B------:R-:W-:Y:S01]  /*0b30*/  IADD3.X R5, PT, PT, RZ, RZ, RZ, P1, !PT ;  /* 0x000000ffff057210 */ /* 0x000fe20000ffe4ff */
[----:B------:R-:W-:-:S03]  /*0b40*/  IMAD.SHL.U32 R16, R4, 0x4, RZ ;  /* 0x0000000404107824 */ /* 0x000fc600078e00ff */
[----:B------:R-:W-:Y:S02]  /*0b50*/  SHF.L.U64.HI R14, R4, 0x2, R5 ;  /* 0x00000002040e7819 */ /* 0x000fe40000010205 */
[C---:B-1----:R-:W-:Y:S02]  /*0b60*/  IADD3 R6, P1, PT, R16.reuse, UR6, RZ ;  /* 0x0000000610067c10 */ /* 0x042fe4000ff3e0ff */
[----:B--2---:R-:W-:Y:S01]  /*0b70*/  IADD3 R4, P2, PT, R16, UR8, RZ ;  /* 0x0000000810047c10 */ /* 0x004fe2000ff5e0ff */
[----:B----4-:R-:W-:Y:S01]  /*0b80*/  IMAD.WIDE.U32 R12, R17, 0x4, R12 ;  /* 0x00000004110c7825 */ /* 0x010fe200078e000c */
[C---:B------:R-:W-:Y:S02]  /*0b90*/  IADD3.X R7, PT, PT, R14.reuse, UR7, RZ, P1, !PT ;  /* 0x000000070e077c10 */ /* 0x040fe40008ffe4ff */
[----:B------:R-:W-:Y:S01]  /*0ba0*/  IADD3.X R5, PT, PT, R14, UR9, RZ, P2, !PT ;  /* 0x000000090e057c10 */ /* 0x000fe200097fe4ff */
[----:B-----5:R-:W-:-:S05]  /*0bb0*/  FADD R15, R8, R11 ;  /* 0x0000000b080f7221 */ /* 0x020fca0000000000 */
        /* <DEDUP_REMOVED lines=11> */
[----:B------:R-:W2:Y:S04]  /*0c70*/  LDG.E R10, desc[UR4][R6.64+0xc] ;  /* 0x00000c04060a7981 */ /* 0x000ea8000c1e1900 */
[----:B0-----:R-:W2:Y:S01]  /*0c80*/  LDG.E R13, desc[UR4][R4.64+0xc] ;  /* 0x00000c04040d7981 */ /* 0x001ea2000c1e1900 */
[----:B------:R-:W-:Y:S01]  /*0c90*/  IADD3 R3, PT, PT, R3, 0x4, RZ ;  /* 0x0000000403037810 */ /* 0x000fe20007ffe0ff */
[----:B--2---:R-:W-:-:S05]  /*0ca0*/  FADD R13, R10, R13 ;  /* 0x0000000d0a0d7221 */ /* 0x004fca0000000000 */
[----:B------:R1:W-:Y:S02]  /*0cb0*/  STG.E desc[UR4][R8.64+0xc], R13 ;  /* 0x00000c0d08007986 */ /* 0x0003e4000c101904 */
.L_x_10:
[----:B------:R-:W-:Y:S05]  /*0cc0*/  @!P0 EXIT ;  /* 0x000000000000894d */ /* 0x000fea0003800000 */
[----:B------:R-:W0:Y:S01]  /*0cd0*/  LDC.64 R4, c[0x0][0x398] ;  /* 0x0000e600ff047b82 */ /* 0x000e220000000a00 */
[----:B------:R-:W-:Y:S02]  /*0ce0*/  IMAD.IADD R3, R0, 0x1, R3 ;  /* 0x0000000100037824 */ /* 0x000fe400078e0203 */
[----:B------:R-:W-:-:S05]  /*0cf0*/  IMAD.MOV R0, RZ, RZ, -R2 ;  /* 0x000000ffff007224 */ /* 0x000fca00078e0a02 */
[----:B------:R-:W4:Y:S08]  /*0d00*/  LDC.64 R6, c[0x0][0x390] ;  /* 0x0000e400ff067b82 */ /* 0x000f300000000a00 */
[----:B-123--:R-:W1:Y:S01]  /*0d10*/  LDC.64 R8, c[0x0][0x388] ;  /* 0x0000e200ff087b82 */ /* 0x00ee620000000a00 */
[----:B0-----:R-:W-:-:S04]  /*0d20*/  IMAD.WIDE.U32 R4, R3, 0x4, R4 ;  /* 0x0000000403047825 */ /* 0x001fc800078e0004 */
[----:B------:R-:W-:Y:S01]  /*0d30*/  IMAD.MOV.U32 R13, RZ, RZ, R5 ;  /* 0x000000ffff0d7224 */ /* 0x000fe200078e0005 */
[----:B------:R-:W-:Y:S01]  /*0d40*/  MOV R10, R4 ;  /* 0x00000004000a7202 */ /* 0x000fe20000000f00 */
[----:B----4-:R-:W-:-:S05]  /*0d50*/  IMAD.WIDE.U32 R6, R3, 0x4, R6 ;  /* 0x0000000403067825 */ /* 0x010fca00078e0006 */
[----:B------:R-:W-:Y:S01]  /*0d60*/  MOV R11, R7 ;  /* 0x00000007000b7202 */ /* 0x000fe20000000f00 */
[----:B-1----:R-:W-:-:S07]  /*0d70*/  IMAD.WIDE.U32 R8, R3, 0x4, R8 ;  /* 0x0000000403087825 */ /* 0x002fce00078e0008 */
.L_x_11:
[----:B0-----:R-:W-:Y:S01]  /*0d80*/  MOV R2, R8 ;  /* 0x0000000800027202 */ /* 0x001fe20000000f00 */
[----:B------:R-:W-:Y:S01]  /*0d90*/  IMAD.MOV.U32 R5, RZ, RZ, R11 ;  /* 0x000000ffff057224 */ /* 0x000fe200078e000b */
[----:B------:R-:W-:Y:S01]  /*0da0*/  MOV R4, R6 ;  /* 0x0000000600047202 */ /* 0x000fe20000000f00 */
[----:B------:R-:W-:-:S04]  /*0db0*/  IMAD.MOV.U32 R3, RZ, RZ, R9 ;  /* 0x000000ffff037224 */ /* 0x000fc800078e0009 */
[----:B------:R-:W2:Y:S04]  /*0dc0*/  LDG.E R5, desc[UR4][R4.64] ;  /* 0x0000000404057981 */ /* 0x000ea8000c1e1900 */
[----:B------:R0:W2:Y:S01]  /*0dd0*/  LDG.E R2, desc[UR4][R2.64] ;  /* 0x0000000402027981 */ /* 0x0000a2000c1e1900 */
[----:B------:R-:W-:-:S04]  /*0de0*/  IADD3 R0, PT, PT, R0, 0x1, RZ ;  /* 0x0000000100007810 */ /* 0x000fc80007ffe0ff */
[----:B------:R-:W-:Y:S02]  /*0df0*/  ISETP.NE.AND P0, PT, R0, RZ, PT ;  /* 0x000000ff0000720c */ /* 0x000fe40003f05270 */
[----:B------:R-:W-:Y:S01]  /*0e00*/  IADD3 R8, P3, PT, R8, 0x4, RZ ;  /* 0x0000000408087810 */ /* 0x000fe20007f7e0ff */
[----:B0-----:R-:W-:Y:S01]  /*0e10*/  IMAD.MOV.U32 R3, RZ, RZ, R13 ;  /* 0x000000ffff037224 */ /* 0x001fe200078e000d */
[----:B------:R-:W-:-:S03]  /*0e20*/  IADD3 R6, P2, PT, R6, 0x4, RZ ;  /* 0x0000000406067810 */ /* 0x000fc60007f5e0ff */
[----:B------:R-:W-:Y:S01]  /*0e30*/  IMAD.X R9, RZ, RZ, R9, P3 ;  /* 0x000000ffff097224 */ /* 0x000fe200018e0609 */
[----:B------:R-:W-:Y:S01]  /*0e40*/  IADD3.X R11, PT, PT, RZ, R11, RZ, P2, !PT ;  /* 0x0000000bff0b7210 */ /* 0x000fe200017fe4ff */
[----:B--2---:R-:W-:Y:S01]  /*0e50*/  FADD R7, R2, R5 ;  /* 0x0000000502077221 */ /* 0x004fe20000000000 */
[----:B------:R-:W-:Y:S02]  /*0e60*/  MOV R2, R10 ;  /* 0x0000000a00027202 */ /* 0x000fe40000000f00 */
[----:B------:R-:W-:-:S03]  /*0e70*/  IADD3 R10, P1, PT, R10, 0x4, RZ ;  /* 0x000000040a0a7810 */ /* 0x000fc60007f3e0ff */
[----:B------:R0:W-:Y:S02]  /*0e80*/  STG.E desc[UR4][R2.64], R7 ;  /* 0x0000000702007986 */ /* 0x0001e4000c101904 */
[----:B------:R-:W-:Y:S01]  /*0e90*/  IMAD.X R13, RZ, RZ, R13, P1 ;  /* 0x000000ffff0d7224 */ /* 0x000fe200008e060d */
[----:B------:R-:W-:Y:S07]  /*0ea0*/  @P0 BRA `(.L_x_11) ;  /* 0xfffffffc00b40947 */ /* 0x000fee000383ffff */
[----:B------:R-:W-:Y:S05]  /*0eb0*/  EXIT ;  /* 0x000000000000794d */ /* 0x000fea0003800000 */
.L_x_12:
        /* <DEDUP_REMOVED lines=12> */
.L_x_21:


//--------------------- .text._Z11mat_add_rowiPfS_S_ --------------------------
	.section	.text._Z11mat_add_rowiPfS_S_,"ax",@progbits
	.align	128
        .global         _Z11mat_add_rowiPfS_S_
        .type           _Z11mat_add_rowiPfS_S_,@function
        .size           _Z11mat_add_rowiPfS_S_,(.L_x_22 - _Z11mat_add_rowiPfS_S_)
        .other          _Z11mat_add_rowiPfS_S_,@"STO_CUDA_ENTRY STV_DEFAULT"
_Z11mat_add_rowiPfS_S_:
.text._Z11mat_add_rowiPfS_S_:
[----:B------:R-:W-:Y:S01]  /*0000*/  LDC R1, c[0x0][0x37c] ;  /* 0x0000df00ff017b82 */ /* 0x000fe20000000800 */
[----:B------:R-:W0:Y:S07]  /*0010*/  S2R R0, SR_TID.X ;  /* 0x0000000000007919 */ /* 0x000e2e0000002100 */
[----:B------:R-:W0:Y:S08]  /*0020*/  S2UR UR4, SR_CTAID.X ;  /* 0x00000000000479c3 */ /* 0x000e300000002500 */
[----:B------:R-:W0:Y:S08]  /*0030*/  LDC R3, c[0x0][0x360] ;  /* 0x0000d800ff037b82 */ /* 0x000e300000000800 */
[----:B------:R-:W1:Y:S01]  /*0040*/  LDC R2, c[0x0][0x380] ;  /* 0x0000e000ff027b82 */ /* 0x000e620000000800 */
[----:B0-----:R-:W-:Y:S01]  /*0050*/  IMAD R3, R3, UR4, R0 ;  /* 0x0000000403037c24 */ /* 0x001fe2000f8e0200 */
[----:B-1----:R-:W-:-:S04]  /*0060*/  ISETP.GE.AND P0, PT, R2, 0x1, PT ;  /* 0x000000010200780c */ /* 0x002fc80003f06270 */
[----:B------:R-:W-:-:S13]  /*0070*/  ISETP.GE.OR P0, PT, R3, R2, !P0 ;  /* 0x000000020300720c */ /* 0x000fda0004706670 */
[----:B------:R-:W-:Y:S05]  /*0080*/  @P0 EXIT ;  /* 0x000000000000094d */ /* 0x000fea0003800000 */
[C---:B------:R-:W-:Y:S01]  /*0090*/  ISETP.GE.U32.AND P1, PT, R2.reuse, 0x10, PT ;  /* 0x000000100200780c */ /* 0x040fe20003f26070 */
[----:B------:R-:W-:Y:S01]  /*00a0*/  IMAD R0, R3, R2, RZ ;  /* 0x0000000203007224 */ /* 0x000fe200078e02ff */
[----:B------:R-:W-:Y:S01]  /*00b0*/  LOP3.LUT R14, R2, 0xf, RZ, 0xc0, !PT ;  /* 0x0000000f020e7812 */ /* 0x000fe200078ec0ff */
[----:B------:R-:W0:Y:S01]  /*00c0*/  LDCU.64 UR10, c[0x0][0x358] ;  /* 0x00006b00ff0a77ac */ /* 0x000e220008000a00 */
[----:B------:R-:W-:Y:S02]  /*00d0*/  HFMA2 R3, -RZ, RZ, 0, 0 ;  /* 0x00000000ff037431 */ /* 0x000fe400000001ff */
[----:B------:R-:W-:-:S07]  /*00e0*/  ISETP.NE.AND P0, PT, R14, RZ, PT ;  /* 0x000000ff0e00720c */ /* 0x000fce0003f05270 */
[----:B------:R-:W-:Y:S06]  /*00f0*/  @!P1 BRA `(.L_x_13) ;  /* 0x0000000400609947 */ /* 0x000fec0003800000 */
[----:B------:R-:W1:Y:S01]  /*0100*/  LDCU.128 UR12, c[0x0][0x390] ;  /* 0x00007200ff0c77ac */ /* 0x000e620008000c00 */
[----:B------:R-:W-:Y:S02]  /*0110*/  LOP3.LUT R3, R2, 0x7ffffff0, RZ, 0xc0, !PT ;  /* 0x7ffffff002037812 */ /* 0x000fe400078ec0ff */
[----:B------:R-:W-:Y:S01]  /*0120*/  MOV R10, R0 ;  /* 0x00000000000a7202 */ /* 0x000fe20000000f00 */
[----:B------:R-:W2:Y:S01]  /*0130*/  LDCU.64 UR8, c[0x0][0x388] ;  /* 0x00007100ff0877ac */ /* 0x000ea20008000a00 */
[----:B------:R-:W-:Y:S01]  /*0140*/  IADD3 R11, PT, PT, -R3, RZ, RZ ;  /* 0x000000ff030b7210 */ /* 0x000fe20007ffe1ff */
[----:B-1----:R-:W-:Y:S02]  /*0150*/  UIADD3 UR6, UP1, UPT, UR12, 0x20, URZ ;  /* 0x000000200c067890 */ /* 0x002fe4000ff3e0ff */
[----:B------:R-:W-:Y:S02]  /*0160*/  UIADD3 UR4, UP2, UPT, UR14, 0x20, URZ ;  /* 0x000000200e047890 */ /* 0x000fe4000ff5e0ff */
[----:B--2---:R-:W-:-:S02]  /*0170*/  UIADD3 UR8, UP0, UPT, UR8, 0x20, URZ ;  /* 0x0000002008087890 */ /* 0x004fc4000ff1e0ff */
[----:B------:R-:W-:Y:S02]  /*0180*/  UIADD3.X UR7, UPT, UPT, URZ, UR13, URZ, UP1, !UPT ;  /* 0x0000000dff077290 */ /* 0x000fe40008ffe4ff */
[----:B------:R-:W-:Y:S02]  /*0190*/  UIADD3.X UR5, UPT, UPT, URZ, UR15, URZ, UP2, !UPT ;  /* 0x0000000fff057290 */ /* 0x000fe400097fe4ff */
[----:B------:R-:W-:-:S12]  /*01a0*/  UIADD3.X UR9, UPT, UPT, URZ, UR9, URZ, UP0, !UPT ;  /* 0x00000009ff097290 */ /* 0x000fd800087fe4ff */
.L_x_14:
[----:B------:R-:W-:Y:S02]  /*01b0*/  MOV R4, UR8 ;  /* 0x0000000800047c02 */ /* 0x000fe40008000f00 */
[----:B------:R-:W-:Y:S02]  /*01c0*/  MOV R5, UR9 ;  /* 0x0000000900057c02 */ /* 0x000fe40008000f00 */
[----:B------:R-:W-:Y:S02]  /*01d0*/  MOV R6, UR6 ;  /* 0x0000000600067c02 */ /* 0x000fe40008000f00 */
[----:B------:R-:W-:Y:S01]  /*01e0*/  MOV R7, UR7 ;  /* 0x0000000700077c02 */ /* 0x000fe20008000f00 */
[----:B------:R-:W-:-:S04]  /*01f0*/  IMAD.WIDE R4, R10, 0x4, R4 ;  /* 0x000000040a047825 */ /* 0x000fc800078e0204 */
[----:B------:R-:W-:Y:S01]  /*0200*/  IMAD.WIDE R6, R10, 0x4, R6 ;  /* 0x000000040a067825 */ /* 0x000fe200078e0206 */
[----:B0-----:R-:W2:Y:S04]  /*0210*/  LDG.E R12, desc[UR10][R4.64+-0x20] ;  /* 0xffffe00a040c7981 */ /* 0x001ea8000c1e1900 */
[----:B----4-:R-:W2:Y:S01]  /*0220*/  LDG.E R13, desc[UR10][R6.64+-0x20] ;  /* 0xffffe00a060d7981 */ /* 0x010ea2000c1e1900 */
[----:B------:R-:W-:Y:S02]  /*0230*/  MOV R8, UR4 ;  /* 0x0000000400087c02 */ /* 0x000fe40008000f00 */
[----:B------:R-:W-:-:S03]  /*0240*/  MOV R9, UR5 ;  /* 0x0000000500097c02 */ /* 0x000fc60008000f00 */
[----:B------:R-:W-:-:S04]  /*0250*/  IMAD.WIDE R8, R10, 0x4, R8 ;  /* 0x000000040a087825 */ /* 0x000fc800078e0208 */
[----:B--2---:R-:W-:-:S05]  /*0260*/  FADD R13, R12, R13 ;  /* 0x0000000d0c0d7221 */ /* 0x004fca0000000000 */
        /* <DEDUP_REMOVED lines=13> */
[----:B------:R-:W4:Y:S04]  /*0340*/  LDG.E R12, desc[UR10][R4.64+-0x10] ;  /* 0xfffff00a040c7981 */ /* 0x000f28000c1e1900 */
[----:B0-----:R-:W4:Y:S02]  /*0350*/  LDG.E R13, desc[UR10][R6.64+-0x10] ;  /* 0xfffff00a060d7981 */ /* 0x001f24000c1e1900 */
        /* <DEDUP_REMOVED lines=34> */
[----:B------:R-:W5:Y:S04]  /*0580*/  LDG.E R12, desc[UR10][R4.64+0x14] ;  /* 0x0000140a040c7981 */ /* 0x000f68000c1e1900 */
[----:B-1----:R-:W5:Y:S02]  /*0590*/  LDG.E R15, desc[UR10][R6.64+0x14] ;  /* 0x0000140a060f7981 */ /* 0x002f64000c1e1900 */
[----:B-----5:R-:W-:-:S05]  /*05a0*/  FADD R15, R12, R15 ;  /* 0x0000000f0c0f7221 */ /* 0x020fca0000000000 */
[----:B------:R4:W-:Y:S04]  /*05b0*/  STG.E desc[UR10][R8.64+0x14], R15 ;  /* 0x0000140f08007986 */ /* 0x0009e8000c10190a */
[----:B------:R-:W5:Y:S04]  /*05c0*/  LDG.E R12, desc[UR10][R4.64+0x18] ;  /* 0x0000180a040c7981 */ /* 0x000f68000c1e1900 */
[----:B--2---:R-:W5:Y:S01]  /*05d0*/  LDG.E R17, desc[UR10][R6.64+0x18] ;  /* 0x0000180a06117981 */ /* 0x004f62000c1e1900 */
[----:B------:R-:W-:Y:S01]  /*05e0*/  IADD3 R11, PT, PT, R11, 0x10, RZ ;  /* 0x000000100b0b7810 */ /* 0x000fe20007ffe0ff */
[----:B-----5:R-:W-:-:S05]  /*05f0*/  FADD R17, R12, R17 ;  /* 0x000000110c117221 */ /* 0x020fca0000000000 */
[----:B------:R4:W-:Y:S04]  /*0600*/  STG.E desc[UR10][R8.64+0x18], R17 ;  /* 0x0000181108007986 */ /* 0x0009e8000c10190a */
[----:B------:R-:W2:Y:S04]  /*0610*/  LDG.E R12, desc[UR10][R4.64+0x1c] ;  /* 0x00001c0a040c7981 */ /* 0x000ea8000c1e1900 */
[----:B---3--:R-:W2:Y:S01]  /*0620*/  LDG.E R19, desc[UR10][R6.64+0x1c] ;  /* 0x00001c0a06137981 */ /* 0x008ea2000c1e1900 */
[----:B------:R-:W-:Y:S02]  /*0630*/  ISETP.NE.AND P1, PT, R11, RZ, PT ;  /* 0x000000ff0b00720c */ /* 0x000fe40003f25270 */
[----:B------:R-:W-:Y:S01]  /*0640*/  IADD3 R10, PT, PT, R10, 0x10, RZ ;  /* 0x000000100a0a7810 */ /* 0x000fe20007ffe0ff */
[----:B--2---:R-:W-:-:S05]  /*0650*/  FADD R19, R12, R19 ;  /* 0x000000130c137221 */ /* 0x004fca0000000000 */
[----:B------:R4:W-:Y:S05]  /*0660*/  STG.E desc[UR10][R8.64+0x1c], R19 ;  /* 0x00001c1308007986 */ /* 0x0009ea000c10190a */
[----:B------:R-:W-:Y:S05]  /*0670*/  @P1 BRA `(.L_x_14) ;  /* 0xfffffff800cc1947 */ /* 0x000fea000383ffff */
.L_x_13:
[----:B0-----:R-:W-:Y:S05]  /*0680*/  @!P0 EXIT ;  /* 0x000000000000894d */ /* 0x001fea0003800000 */
[----:B------:R-:W-:Y:S02]  /*0690*/  ISETP.GE.U32.AND P0, PT, R14, 0x8, PT ;  /* 0x000000080e00780c */ /* 0x000fe40003f06070 */
[----:B------:R-:W-:-:S04]  /*06a0*/  LOP3.LUT R12, R2, 0x7, RZ, 0xc0, !PT ;  /* 0x00000007020c7812 */ /* 0x000fc800078ec0ff */
[----:B------:R-:W-:-:S07]  /*06b0*/  ISETP.NE.AND P1, PT, R12, RZ, PT ;  /* 0x000000ff0c00720c */ /* 0x000fce0003f25270 */
[----:B------:R-:W-:Y:S06]  /*06c0*/  @!P0 BRA `(.L_x_15) ;  /* 0x0000000000a08947 */ /* 0x000fec0003800000 */
[----:B------:R-:W0:Y:S01]  /*06d0*/  LDC.64 R4, c[0x0][0x388] ;  /* 0x0000e200ff047b82 */ /* 0x000e220000000a00 */
[----:B------:R-:W-:-:S07]  /*06e0*/  IADD3 R11, PT, PT, R0, R3, RZ ;  /* 0x00000003000b7210 */ /* 0x000fce0007ffe0ff */
[----:B------:R-:W1:Y:S08]  /*06f0*/  LDC.64 R6, c[0x0][0x390] ;  /* 0x0000e400ff067b82 */ /* 0x000e700000000a00 */
[----:B----4-:R-:W2:Y:S01]  /*0700*/  LDC.64 R8, c[0x0][0x398] ;  /* 0x0000e600ff087b82 */ /* 0x010ea20000000a00 */
[----:B0-----:R-:W-:-:S05]  /*0710*/  IMAD.WIDE R4, R11, 0x4, R4 ;  /* 0x000000040b047825 */ /* 0x001fca00078e0204 */
[----:B------:R-:W3:Y:S01]  /*0720*/  LDG.E R10, desc[UR10][R4.64] ;  /* 0x0000000a040a7981 */ /* 0x000ee2000c1e1900 */
[----:B-1----:R-:W-:-:S05]  /*0730*/  IMAD.WIDE R6, R11, 0x4, R6 ;  /* 0x000000040b067825 */ /* 0x002fca00078e0206 */
[----:B------:R-:W3:Y:S01]  /*0740*/  LDG.E R13, desc[UR10][R6.64] ;  /* 0x0000000a060d7981 */ /* 0x000ee2000c1e1900 */
[----:B--2---:R-:W-:-:S04]  /*0750*/  IMAD.WIDE R8, R11, 0x4, R8 ;  /* 0x000000040b087825 */ /* 0x004fc800078e0208 */
[----:B---3--:R-:W-:-:S05]  /*0760*/  FADD R13, R10, R13 ;  /* 0x0000000d0a0d7221 */ /* 0x008fca0000000000 */
        /* <DEDUP_REMOVED lines=26> */
[----:B---3--:R-:W2:Y:S01]  /*0910*/  LDG.E R17, desc[UR10][R6.64+0x1c] ;  /* 0x00001c0a06117981 */ /* 0x008ea2000c1e1900 */
[----:B------:R-:W-:Y:S01]  /*0920*/  IADD3 R3, PT, PT, R3, 0x8, RZ ;  /* 0x0000000803037810 */ /* 0x000fe20007ffe0ff */
[----:B--2---:R-:W-:-:S05]  /*0930*/  FADD R17, R10, R17 ;  /* 0x000000110a117221 */ /* 0x004fca0000000000 */
[----:B------:R0:W-:Y:S02]  /*0940*/  STG.E desc[UR10][R8.64+0x1c], R17 ;  /* 0x00001c1108007986 */ /* 0x0001e4000c10190a */
.L_x_15:
[----:B------:R-:W-:Y:S05]  /*0950*/  @!P1 EXIT ;  /* 0x000000000000994d */ /* 0x000fea0003800000 */
[----:B------:R-:W-:Y:S02]  /*0960*/  ISETP.GE.U32.AND P0, PT, R12, 0x4, PT ;  /* 0x000000040c00780c */ /* 0x000fe40003f06070 */
[----:B------:R-:W-:-:S04]  /*0970*/  LOP3.LUT R2, R2, 0x3, RZ, 0xc0, !PT ;  /* 0x0000000302027812 */ /* 0x000fc800078ec0ff */
[----:B------:R-:W-:-:S07]  /*0980*/  ISETP.NE.AND P1, PT, R2, RZ, PT ;  /* 0x000000ff0200720c */ /* 0x000fce0003f25270 */
[----:B------:R-:W-:Y:S06]  /*0990*/  @!P0 BRA `(.L_x_16) ;  /* 0x0000000000608947 */ /* 0x000fec0003800000 */
[----:B------:R-:W1:Y:S01]  /*09a0*/  LDC.64 R4, c[0x0][0x388] ;  /* 0x0000e200ff047b82 */ /* 0x000e620000000a00 */
[----:B0---4-:R-:W-:-:S07]  /*09b0*/  IADD3 R13, PT, PT, R0, R3, RZ ;  /* 0x00000003000d7210 */ /* 0x011fce0007ffe0ff */
[----:B------:R-:W0:Y:S08]  /*09c0*/  LDC.64 R6, c[0x0][0x390] ;  /* 0x0000e400ff067b82 */ /* 0x000e300000000a00 */
[----:B------:R-:W2:Y:S01]  /*09d0*/  LDC.64 R8, c[0x0][0x398] ;  /* 0x0000e600ff087b82 */ /* 0x000ea20000000a00 */
[----:B-1----:R-:W-:-:S05]  /*09e0*/  IMAD.WIDE R4, R13, 0x4, R4 ;  /* 0x000000040d047825 */ /* 0x002fca00078e0204 */
[----:B------:R-:W3:Y:S01]  /*09f0*/  LDG.E R10, desc[UR10][R4.64] ;  /* 0x0000000a040a7981 */ /* 0x000ee2000c1e1900 */
[----:B0-----:R-:W-:-:S05]  /*0a00*/  IMAD.WIDE R6, R13, 0x4, R6 ;  /* 0x000000040d067825 */ /* 0x001fca00078e0206 */
        /* <DEDUP_REMOVED lines=12> */
[----:B------:R-:W2:Y:S04]  /*0ad0*/  LDG.E R10, desc[UR10][R4.64+0xc] ;  /* 0x00000c0a040a7981 */ /* 0x000ea8000c1e1900 */
[----:B------:R-:W2:Y:S01]  /*0ae0*/  LDG.E R17, desc[UR10][R6.64+0xc] ;  /* 0x00000c0a06117981 */ /* 0x000ea2000c1e1900 */
[----:B------:R-:W-:Y:S01]  /*0af0*/  IADD3 R3, PT, PT, R3, 0x4, RZ ;  /* 0x0000000403037810 */ /* 0x000fe20007ffe0ff */
[----:B--2---:R-:W-:-:S05]  /*0b00*/  FADD R17, R10, R17 ;  /* 0x000000110a117221 */ /* 0x004fca0000000000 */
[----:B------:R1:W-:Y:S02]  /*0b10*/  STG.E desc[UR10][R8.64+0xc], R17 ;  /* 0x00000c1108007986 */ /* 0x0003e4000c10190a */
.L_x_16:
[----:B------:R-:W-:Y:S05]  /*0b20*/  @!P1 EXIT ;  /* 0x000000000000994d */ /* 0x000fea0003800000 */
[----:B01--4-:R-:W0:Y:S01]  /*0b30*/  LDC.64 R12, c[0x0][0x388] ;  /* 0x0000e200ff0c7b82 */ /* 0x013e220000000a00 */
[----:B------:R-:W-:Y:S02]  /*0b40*/  IADD3 R15, PT, PT, R0, R3, RZ ;  /* 0x00000003000f7210 */ /* 0x000fe40007ffe0ff */
[----:B------:R-:W-:-:S05]  /*0b50*/  IADD3 R0, PT, PT, -R2, RZ, RZ ;  /* 0x000000ff02007210 */ /* 0x000fca0007ffe1ff */
[----:B------:R-:W1:Y:S08]  /*0b60*/  LDC.64 R10, c[0x0][0x390] ;  /* 0x0000e400ff0a7b82 */ /* 0x000e700000000a00 */
[----:B------:R-:W2:Y:S02]  /*0b70*/  LDC.64 R8, c[0x0][0x398] ;  /* 0x0000e600ff087b82 */ /* 0x000ea40000000a00 */
.L_x_17:
[----:B-1----:R-:W-:-:S04]  /*0b80*/  IMAD.WIDE R4, R15, 0x4, R10 ;  /* 0x000000040f047825 */ /* 0x002fc800078e020a */
[C---:B0-----:R-:W-:Y:S02]  /*0b90*/  IMAD.WIDE R6, R15.reuse, 0x4, R12 ;  /* 0x000000040f067825 */ /* 0x041fe400078e020c */
[----:B---3--:R-:W3:Y:S04]  /*0ba0*/  LDG.E R5, desc[UR10][R4.64] ;  /* 0x0000000a04057981 */ /* 0x008ee8000c1e1900 */
[----:B------:R-:W3:Y:S01]  /*0bb0*/  LDG.E R6, desc[UR10][R6.64] ;  /* 0x0000000a06067981 */ /* 0x000ee2000c1e1900 */
[----:B------:R-:W-:Y:S01]  /*0bc0*/  IADD3 R0, PT, PT, R0, 0x1, RZ ;  /* 0x0000000100007810 */ /* 0x000fe20007ffe0ff */
[C---:B--2---:R-:W-:Y:S01]  /*0bd0*/  IMAD.WIDE R2, R15.reuse, 0x4, R8 ;  /* 0x000000040f027825 */ /* 0x044fe200078e0208 */
[----:B------:R-:W-:Y:S02]  /*0be0*/  IADD3 R15, PT, PT, R15, 0x1, RZ ;  /* 0x000000010f0f7810 */ /* 0x000fe40007ffe0ff */
[----:B------:R-:W-:Y:S01]  /*0bf0*/  ISETP.NE.AND P0, PT, R0, RZ, PT ;  /* 0x000000ff0000720c */ /* 0x000fe20003f05270 */
[----:B---3--:R-:W-:-:S05]  /*0c00*/  FADD R17, R6, R5 ;  /* 0x0000000506117221 */ /* 0x008fca0000000000 */
[----:B------:R3:W-:Y:S07]  /*0c10*/  STG.E desc[UR10][R2.64], R17 ;  /* 0x0000001102007986 */ /* 0x0007ee000c10190a */
[----:B------:R-:W-:Y:S05]  /*0c20*/  @P0 BRA `(.L_x_17) ;  /* 0xfffffffc00d40947 */ /* 0x000fea000383ffff */
[----:B------:R-:W-:Y:S05]  /*0c30*/  EXIT ;  /* 0x000000000000794d */ /* 0x000fea0003800000 */
.L_x_18:
        /* <DEDUP_REMOVED lines=12> */
.L_x_22:


//--------------------- .text._Z7mat_addiPfS_S_   --------------------------
	.section	.text._Z7mat_addiPfS_S_,"ax",@progbits
	.align	128
        .global         _Z7mat_addiPfS_S_
        .type           _Z7mat_addiPfS_S_,@function
        .size           _Z7mat_addiPfS_S_,(.L_x_23 - _Z7mat_addiPfS_S_)
        .other          _Z7mat_addiPfS_S_,@"STO_CUDA_ENTRY STV_DEFAULT"
_Z7mat_addiPfS_S_:
.text._Z7mat_addiPfS_S_:
[----:B------:R-:W-:Y:S01]  /*0000*/  LDC R1, c[0x0][0x37c] ;  /* 0x0000df00ff017b82 */ /* 0x000fe20000000800 */
[----:B------:R-:W0:Y:S07]  /*0010*/  S2R R3, SR_TID.X ;  /* 0x0000000000037919 */ /* 0x000e2e0000002100 */
[----:B------:R-:W0:Y:S01]  /*0020*/  LDC R0, c[0x0][0x360] ;  /* 0x0000d800ff007b82 */ /* 0x000e220000000800 */
[----:B------:R-:W1:Y:S01]  /*0030*/  LDCU UR6, c[0x0][0x380] ;  /* 0x00007000ff0677ac */ /* 0x000e620008000800 */
[----:B------:R-:W2:Y:S06]  /*0040*/  S2R R2, SR_TID.Y ;  /* 0x0000000000027919 */ /* 0x000eac0000002200 */
[----:B------:R-:W0:Y:S08]  /*0050*/  S2UR UR4, SR_CTAID.X ;  /* 0x00000000000479c3 */ /* 0x000e300000002500 */
[----:B------:R-:W2:Y:S08]  /*0060*/  S2UR UR5, SR_CTAID.Y ;  /* 0x00000000000579c3 */ /* 0x000eb00000002600 */
[----:B------:R-:W2:Y:S01]  /*0070*/  LDC R7, c[0x0][0x364] ;  /* 0x0000d900ff077b82 */ /* 0x000ea20000000800 */
[----:B0-----:R-:W-:-:S02]  /*0080*/  IMAD R0, R0, UR4, R3 ;  /* 0x0000000400007c24 */ /* 0x001fc4000f8e0203 */
[----:B--2---:R-:W-:-:S05]  /*0090*/  IMAD R7, R7, UR5, R2 ;  /* 0x0000000507077c24 */ /* 0x004fca000f8e0202 */
[----:B------:R-:W-:-:S04]  /*00a0*/  VIMNMX R2, PT, PT, R0, R7, !PT ;  /* 0x0000000700027248 */ /* 0x000fc80007fe0100 */
[----:B-1----:R-:W-:-:S13]  /*00b0*/  ISETP.GE.AND P0, PT, R2, UR6, PT ;  /* 0x0000000602007c0c */ /* 0x002fda000bf06270 */
[----:B------:R-:W-:Y:S05]  /*00c0*/  @P0 EXIT ;  /* 0x000000000000094d */ /* 0x000fea0003800000 */
[----:B------:R-:W0:Y:S01]  /*00d0*/  LDC.64 R2, c[0x0][0x388] ;  /* 0x0000e200ff027b82 */ /* 0x000e220000000a00 */
[----:B------:R-:W1:Y:S01]  /*00e0*/  LDCU.64 UR4, c[0x0][0x358] ;  /* 0x00006b00ff0477ac */ /* 0x000e620008000a00 */
[----:B------:R-:W-:-:S06]  /*00f0*/  IMAD R9, R0, UR6, R7 ;  /* 0x0000000600097c24 */ /* 0x000fcc000f8e0207 */
[----:B------:R-:W2:Y:S08]  /*0100*/  LDC.64 R4, c[0x0][0x390] ;  /* 0x0000e400ff047b82 */ /* 0x000eb00000000a00 */
[----:B------:R-:W3:Y:S01]  /*0110*/  LDC.64 R6, c[0x0][0x398] ;  /* 0x0000e600ff067b82 */ /* 0x000ee20000000a00 */
[----:B0-----:R-:W-:-:S06]  /*0120*/  IMAD.WIDE R2, R9, 0x4, R2 ;  /* 0x0000000409027825 */ /* 0x001fcc00078e0202 */
[----:B-1----:R-:W4:Y:S01]  /*0130*/  LDG.E R2, desc[UR4][R2.64] ;  /* 0x0000000402027981 */ /* 0x002f22000c1e1900 */
[----:B--2---:R-:W-:-:S06]  /*0140*/  IMAD.WIDE R4, R9, 0x4, R4 ;  /* 0x0000000409047825 */ /* 0x004fcc00078e0204 */
[----:B------:R-:W4:Y:S01]  /*0150*/  LDG.E R5, desc[UR4][R4.64] ;  /* 0x0000000404057981 */ /* 0x000f22000c1e1900 */
[----:B---3--:R-:W-:-:S04]  /*0160*/  IMAD.WIDE R6, R9, 0x4, R6 ;  /* 0x0000000409067825 */ /* 0x008fc800078e0206 */
[----:B----4-:R-:W-:-:S05]  /*0170*/  FADD R9, R2, R5 ;  /* 0x0000000502097221 */ /* 0x010fca0000000000 */
[----:B------:R-:W-:Y:S01]  /*0180*/  STG.E desc[UR4][R6.64], R9 ;  /* 0x0000000906007986 */ /* 0x000fe2000c101904 */
[----:B------:R-:W-:Y:S05]  /*0190*/  EXIT ;  /* 0x000000000000794d */ /* 0x000fea0003800000 */
.L_x_19:
        /* <DEDUP_REMOVED lines=14> */
.L_x_23:


//--------------------- .nv.shared.reserved.0     --------------------------
	.section	.nv.shared.reserved.0,"aw",@nobits
	.weak		__nv_reservedSMEM_offset_0_alias
	.size		__nv_reservedSMEM_offset_0_alias, 0, 64
	.other		__nv_reservedSMEM_offset_0_alias,@"STO_CUDA_RESERVED_SHARED STV_DEFAULT"
__nv_reservedSMEM_offset_0_alias:
	.zero		0
	.zero		64


//--------------------- .nv.constant0._Z19vec_to_mat_multiplyiPfS_S_ --------------------------
	.section	.nv.constant0._Z19vec_to_mat_multiplyiPfS_S_,"a",@progbits
	.sectionflags	@""
	.align	4
.nv.constant0._Z19vec_to_mat_multiplyiPfS_S_:
	.zero		928


//--------------------- .nv.constant0._Z11mat_add_coliPfS_S_ --------------------------
	.section	.nv.constant0._Z11mat_add_coliPfS_S_,"a",@progbits
	.sectionflags	@""
	.align	4
.nv.constant0._Z11mat_add_coliPfS_S_:
	.zero		928


//--------------------- .nv.constant0._Z11mat_add_rowiPfS_S_ --------------------------
	.section	.nv.constant0._Z11mat_add_rowiPfS_S_,"a",@progbits
	.sectionflags	@""
	.align	4
.nv.constant0._Z11mat_add_rowiPfS_S_:
	.zero		928


//--------------------- .nv.constant0._Z7mat_addiPfS_S_ --------------------------
	.section	.nv.constant0._Z7mat_addiPfS_S_,"a",@progbits
	.sectionflags	@""
	.align	4
.nv.constant0._Z7mat_addiPfS_S_:
	.zero		928


//--------------------- SYMBOLS --------------------------

	.type		.nv.reservedSmem.offset0,@object
	.size		.nv.reservedSmem.offset0,0x4
